//
// Generated by NVIDIA NVVM Compiler
//
// Compiler Build ID: CL-36424714
// Cuda compilation tools, release 13.0, V13.0.88
// Based on NVVM 20.0.0
//

.version 9.0
.target sm_100
.address_size 64

	// .globl	_Z12parallel_fftP7double2S0_S0_i
.func  (.param .align 16 .b8 func_retval0[16]) __internal_trig_reduction_slowpathd
(
	.param .b64 __internal_trig_reduction_slowpathd_param_0
)
;
.global .align 8 .b8 __cudart_i2opi_d[144] = {8, 93, 141, 31, 177, 95, 251, 107, 234, 146, 82, 138, 247, 57, 7, 61, 123, 241, 229, 235, 199, 186, 39, 117, 45, 234, 95, 158, 102, 63, 70, 79, 183, 9, 203, 39, 207, 126, 54, 109, 31, 109, 10, 90, 139, 17, 47, 239, 15, 152, 5, 222, 255, 151, 248, 31, 59, 40, 249, 189, 139, 95, 132, 156, 244, 57, 83, 131, 57, 214, 145, 57, 65, 126, 95, 180, 38, 112, 156, 233, 132, 68, 187, 46, 245, 53, 130, 232, 62, 167, 41, 177, 28, 235, 29, 254, 28, 146, 209, 9, 234, 46, 73, 6, 224, 210, 77, 66, 58, 110, 36, 183, 97, 197, 187, 222, 171, 99, 81, 254, 65, 144, 67, 60, 153, 149, 98, 219, 192, 221, 52, 245, 209, 87, 39, 252, 41, 21, 68, 78, 110, 131, 249, 162};
.global .align 16 .b8 __cudart_sin_cos_coeffs[128] = {70, 210, 176, 44, 241, 229, 90, 190, 146, 227, 172, 105, 227, 29, 199, 62, 161, 98, 219, 25, 160, 1, 42, 191, 24, 8, 17, 17, 17, 17, 129, 63, 84, 85, 85, 85, 85, 85, 197, 191, 0, 0, 0, 0, 0, 0, 0, 0, 0, 0, 0, 0, 0, 0, 0, 0, 100, 129, 253, 32, 131, 255, 168, 189, 40, 133, 239, 193, 167, 238, 33, 62, 217, 230, 6, 142, 79, 126, 146, 190, 233, 188, 221, 25, 160, 1, 250, 62, 71, 93, 193, 22, 108, 193, 86, 191, 81, 85, 85, 85, 85, 85, 165, 63, 0, 0, 0, 0, 0, 0, 224, 191, 0, 0, 0, 0, 0, 0, 240, 63};

.visible .entry _Z12parallel_fftP7double2S0_S0_i(
	.param .u64 .ptr .align 1 _Z12parallel_fftP7double2S0_S0_i_param_0,
	.param .u64 .ptr .align 1 _Z12parallel_fftP7double2S0_S0_i_param_1,
	.param .u64 .ptr .align 1 _Z12parallel_fftP7double2S0_S0_i_param_2,
	.param .u32 _Z12parallel_fftP7double2S0_S0_i_param_3
)
{
	.reg .pred 	%p<13>;
	.reg .b32 	%r<48>;
	.reg .b64 	%rd<28>;
	.reg .b64 	%fd<103>;

	ld.param.u64 	%rd6, [_Z12parallel_fftP7double2S0_S0_i_param_0];
	ld.param.u64 	%rd7, [_Z12parallel_fftP7double2S0_S0_i_param_1];
	ld.param.u64 	%rd8, [_Z12parallel_fftP7double2S0_S0_i_param_2];
	ld.param.u32 	%r19, [_Z12parallel_fftP7double2S0_S0_i_param_3];
	cvta.to.global.u64 	%rd1, %rd7;
	cvta.to.global.u64 	%rd2, %rd8;
	mov.u32 	%r20, %ctaid.x;
	mov.u32 	%r21, %ntid.x;
	mov.u32 	%r22, %tid.x;
	mad.lo.s32 	%r1, %r20, %r21, %r22;
	setp.lt.s32 	%p1, %r19, 1;
	@%p1 bra 	$L__BB0_18;
	cvta.to.global.u64 	%rd9, %rd6;
	mul.wide.u32 	%rd10, %r1, 16;
	add.s64 	%rd3, %rd9, %rd10;
	neg.s32 	%r44, %r19;
	mov.b32 	%r43, 0;
	add.s64 	%rd26, %rd1, %rd10;
	add.s64 	%rd4, %rd2, %rd10;
	mov.u64 	%rd13, __cudart_sin_cos_coeffs;
$L__BB0_2:
	add.s32 	%r43, %r43, 1;
	mov.b32 	%r24, 1;
	shl.b32 	%r6, %r24, %r43;
	add.s32 	%r25, %r6, -1;
	and.b32  	%r7, %r25, %r1;
	shr.u32 	%r26, %r6, 31;
	add.s32 	%r27, %r6, %r26;
	shr.s32 	%r8, %r27, 1;
	setp.ge.u32 	%p2, %r7, %r8;
	@%p2 bra 	$L__BB0_4;
	add.s32 	%r42, %r8, %r1;
	mul.wide.s32 	%rd23, %r42, 16;
	add.s64 	%rd24, %rd1, %rd23;
	ld.global.v2.f64 	{%fd88, %fd89}, [%rd3];
	st.global.v2.f64 	[%rd24], {%fd88, %fd89};
	st.global.v2.f64 	[%rd26], {%fd88, %fd89};
	bra.uni 	$L__BB0_14;
$L__BB0_4:
	sub.s32 	%r9, %r1, %r8;
	rem.s32 	%r31, %r9, %r6;
	cvt.rn.f64.s32 	%fd19, %r31;
	cvt.rn.f64.s32 	%fd20, %r6;
	mov.f64 	%fd21, 0d401921FB54442D18;
	div.rn.f64 	%fd22, %fd21, %fd20;
	mul.f64 	%fd1, %fd22, %fd19;
	abs.f64 	%fd2, %fd1;
	setp.neu.f64 	%p3, %fd2, 0d7FF0000000000000;
	@%p3 bra 	$L__BB0_6;
	mov.f64 	%fd28, 0d0000000000000000;
	mul.rn.f64 	%fd99, %fd1, %fd28;
	mov.b32 	%r46, 1;
	bra.uni 	$L__BB0_9;
$L__BB0_6:
	mul.f64 	%fd23, %fd1, 0d3FE45F306DC9C883;
	cvt.rni.s32.f64 	%r45, %fd23;
	cvt.rn.f64.s32 	%fd24, %r45;
	fma.rn.f64 	%fd25, %fd24, 0dBFF921FB54442D18, %fd1;
	fma.rn.f64 	%fd26, %fd24, 0dBC91A62633145C00, %fd25;
	fma.rn.f64 	%fd99, %fd24, 0dB97B839A252049C0, %fd26;
	setp.ltu.f64 	%p4, %fd2, 0d41E0000000000000;
	@%p4 bra 	$L__BB0_8;
	{ // callseq 0, 0
	.param .b64 param0;
	st.param.f64 	[param0], %fd1;
	.param .align 16 .b8 retval0[16];
	call.uni (retval0), 
	__internal_trig_reduction_slowpathd, 
	(
	param0
	);
	ld.param.f64 	%fd99, [retval0];
	ld.param.b32 	%r45, [retval0+8];
	} // callseq 0
$L__BB0_8:
	add.s32 	%r46, %r45, 1;
$L__BB0_9:
	setp.neu.f64 	%p5, %fd2, 0d7FF0000000000000;
	shl.b32 	%r34, %r46, 6;
	cvt.u64.u32 	%rd11, %r34;
	and.b64  	%rd12, %rd11, 64;
	add.s64 	%rd14, %rd13, %rd12;
	mul.rn.f64 	%fd29, %fd99, %fd99;
	and.b32  	%r35, %r46, 1;
	setp.eq.b32 	%p6, %r35, 1;
	selp.f64 	%fd30, 0dBDA8FF8320FD8164, 0d3DE5DB65F9785EBA, %p6;
	ld.global.nc.v2.f64 	{%fd31, %fd32}, [%rd14];
	fma.rn.f64 	%fd33, %fd30, %fd29, %fd31;
	fma.rn.f64 	%fd34, %fd33, %fd29, %fd32;
	ld.global.nc.v2.f64 	{%fd35, %fd36}, [%rd14+16];
	fma.rn.f64 	%fd37, %fd34, %fd29, %fd35;
	fma.rn.f64 	%fd38, %fd37, %fd29, %fd36;
	ld.global.nc.v2.f64 	{%fd39, %fd40}, [%rd14+32];
	fma.rn.f64 	%fd41, %fd38, %fd29, %fd39;
	fma.rn.f64 	%fd42, %fd41, %fd29, %fd40;
	fma.rn.f64 	%fd43, %fd42, %fd99, %fd99;
	fma.rn.f64 	%fd44, %fd42, %fd29, 0d3FF0000000000000;
	selp.f64 	%fd45, %fd44, %fd43, %p6;
	and.b32  	%r36, %r46, 2;
	setp.eq.s32 	%p7, %r36, 0;
	mov.f64 	%fd46, 0d0000000000000000;
	sub.f64 	%fd47, %fd46, %fd45;
	selp.f64 	%fd8, %fd45, %fd47, %p7;
	@%p5 bra 	$L__BB0_11;
	mov.f64 	%fd53, 0d0000000000000000;
	mul.rn.f64 	%fd100, %fd1, %fd53;
	mov.b32 	%r47, 0;
	bra.uni 	$L__BB0_13;
$L__BB0_11:
	mul.f64 	%fd48, %fd1, 0d3FE45F306DC9C883;
	cvt.rni.s32.f64 	%r47, %fd48;
	cvt.rn.f64.s32 	%fd49, %r47;
	fma.rn.f64 	%fd50, %fd49, 0dBFF921FB54442D18, %fd1;
	fma.rn.f64 	%fd51, %fd49, 0dBC91A62633145C00, %fd50;
	fma.rn.f64 	%fd100, %fd49, 0dB97B839A252049C0, %fd51;
	setp.ltu.f64 	%p8, %fd2, 0d41E0000000000000;
	@%p8 bra 	$L__BB0_13;
	{ // callseq 1, 0
	.param .b64 param0;
	st.param.f64 	[param0], %fd1;
	.param .align 16 .b8 retval0[16];
	call.uni (retval0), 
	__internal_trig_reduction_slowpathd, 
	(
	param0
	);
	ld.param.f64 	%fd100, [retval0];
	ld.param.b32 	%r47, [retval0+8];
	} // callseq 1
$L__BB0_13:
	shl.b32 	%r39, %r47, 6;
	cvt.u64.u32 	%rd15, %r39;
	and.b64  	%rd16, %rd15, 64;
	mov.u64 	%rd17, __cudart_sin_cos_coeffs;
	add.s64 	%rd18, %rd17, %rd16;
	mul.rn.f64 	%fd54, %fd100, %fd100;
	and.b32  	%r40, %r47, 1;
	setp.eq.b32 	%p9, %r40, 1;
	selp.f64 	%fd55, 0dBDA8FF8320FD8164, 0d3DE5DB65F9785EBA, %p9;
	ld.global.nc.v2.f64 	{%fd56, %fd57}, [%rd18];
	fma.rn.f64 	%fd58, %fd55, %fd54, %fd56;
	fma.rn.f64 	%fd59, %fd58, %fd54, %fd57;
	ld.global.nc.v2.f64 	{%fd60, %fd61}, [%rd18+16];
	fma.rn.f64 	%fd62, %fd59, %fd54, %fd60;
	fma.rn.f64 	%fd63, %fd62, %fd54, %fd61;
	ld.global.nc.v2.f64 	{%fd64, %fd65}, [%rd18+32];
	fma.rn.f64 	%fd66, %fd63, %fd54, %fd64;
	fma.rn.f64 	%fd67, %fd66, %fd54, %fd65;
	fma.rn.f64 	%fd68, %fd67, %fd100, %fd100;
	fma.rn.f64 	%fd69, %fd67, %fd54, 0d3FF0000000000000;
	selp.f64 	%fd70, %fd69, %fd68, %p9;
	and.b32  	%r41, %r47, 2;
	setp.eq.s32 	%p10, %r41, 0;
	mov.f64 	%fd71, 0d0000000000000000;
	sub.f64 	%fd72, %fd71, %fd70;
	selp.f64 	%fd73, %fd70, %fd72, %p10;
	ld.global.v2.f64 	{%fd74, %fd75}, [%rd3];
	mul.f64 	%fd76, %fd8, %fd74;
	mul.f64 	%fd77, %fd75, %fd73;
	sub.f64 	%fd78, %fd76, %fd77;
	mul.f64 	%fd79, %fd74, %fd73;
	fma.rn.f64 	%fd80, %fd8, %fd75, %fd79;
	mul.wide.s32 	%rd19, %r9, 16;
	add.s64 	%rd20, %rd2, %rd19;
	st.global.v2.f64 	[%rd20], {%fd78, %fd80};
	ld.global.v2.f64 	{%fd81, %fd82}, [%rd3];
	mul.f64 	%fd83, %fd8, %fd81;
	mul.f64 	%fd84, %fd82, %fd73;
	sub.f64 	%fd85, %fd83, %fd84;
	mul.f64 	%fd86, %fd81, %fd73;
	fma.rn.f64 	%fd87, %fd8, %fd82, %fd86;
	mul.wide.u32 	%rd21, %r1, 16;
	add.s64 	%rd22, %rd2, %rd21;
	st.global.v2.f64 	[%rd22], {%fd85, %fd87};
$L__BB0_14:
	setp.ge.u32 	%p11, %r7, %r8;
	bar.sync 	0;
	@%p11 bra 	$L__BB0_16;
	ld.global.v2.f64 	{%fd94, %fd95}, [%rd26];
	ld.global.v2.f64 	{%fd96, %fd97}, [%rd4];
	add.f64 	%fd101, %fd94, %fd96;
	add.f64 	%fd102, %fd95, %fd97;
	bra.uni 	$L__BB0_17;
$L__BB0_16:
	ld.global.v2.f64 	{%fd90, %fd91}, [%rd26];
	ld.global.v2.f64 	{%fd92, %fd93}, [%rd4];
	sub.f64 	%fd101, %fd90, %fd92;
	sub.f64 	%fd102, %fd91, %fd93;
$L__BB0_17:
	st.global.v2.f64 	[%rd3], {%fd101, %fd102};
	bar.sync 	0;
	add.s32 	%r44, %r44, 1;
	setp.ne.s32 	%p12, %r44, 0;
	@%p12 bra 	$L__BB0_2;
$L__BB0_18:
	ret;

}
.func  (.param .align 16 .b8 func_retval0[16]) __internal_trig_reduction_slowpathd(
	.param .b64 __internal_trig_reduction_slowpathd_param_0
)
{
	.local .align 8 .b8 	__local_depot1[40];
	.reg .b64 	%SP;
	.reg .b64 	%SPL;
	.reg .pred 	%p<10>;
	.reg .b32 	%r<47>;
	.reg .b64 	%rd<74>;
	.reg .b64 	%fd<5>;

	mov.u64 	%SPL, __local_depot1;
	ld.param.f64 	%fd4, [__internal_trig_reduction_slowpathd_param_0];
	add.u64 	%rd1, %SPL, 0;
	{
	.reg .b32 %temp; 
	mov.b64 	{%temp, %r1}, %fd4;
	}
	shr.u32 	%r2, %r1, 20;
	and.b32  	%r3, %r2, 2047;
	setp.eq.s32 	%p1, %r3, 2047;
	mov.b32 	%r46, 0;
	@%p1 bra 	$L__BB1_9;
	add.s32 	%r20, %r3, -1024;
	mov.b64 	%rd20, %fd4;
	shl.b64 	%rd2, %rd20, 11;
	shr.u32 	%r4, %r20, 6;
	sub.s32 	%r45, 15, %r4;
	sub.s32 	%r21, 19, %r4;
	setp.lt.u32 	%p2, %r20, 128;
	selp.b32 	%r6, 18, %r21, %p2;
	setp.ge.s32 	%p3, %r45, %r6;
	mov.b64 	%rd70, 0;
	@%p3 bra 	$L__BB1_4;
	add.s32 	%r23, %r6, %r4;
	neg.s32 	%r43, %r23;
	or.b64  	%rd3, %rd2, -9223372036854775808;
	mov.b64 	%rd70, 0;
	mov.b32 	%r42, 0;
	mov.u64 	%rd25, __cudart_i2opi_d;
	mov.u32 	%r44, %r45;
$L__BB1_3:
	.pragma "nounroll";
	mul.wide.s32 	%rd22, %r42, 8;
	add.s64 	%rd23, %rd1, %rd22;
	mul.wide.s32 	%rd24, %r44, 8;
	add.s64 	%rd26, %rd25, %rd24;
	ld.global.nc.u64 	%rd27, [%rd26];
	{
	.reg .u32 %r0, %r1, %r2, %r3, %alo, %ahi, %blo, %bhi, %clo, %chi;
	mov.b64 	{%alo,%ahi}, %rd27;
	mov.b64 	{%blo,%bhi}, %rd3;
	mov.b64 	{%clo,%chi}, %rd70;
	mad.lo.cc.u32 	%r0, %alo, %blo, %clo;
	madc.hi.cc.u32 	%r1, %alo, %blo, %chi;
	madc.hi.u32 	%r2, %alo, %bhi, 0;
	mad.lo.cc.u32 	%r1, %alo, %bhi, %r1;
	madc.hi.cc.u32 	%r2, %ahi, %blo, %r2;
	madc.hi.u32 	%r3, %ahi, %bhi, 0;
	mad.lo.cc.u32 	%r1, %ahi, %blo, %r1;
	madc.lo.cc.u32 	%r2, %ahi, %bhi, %r2;
	addc.u32 	%r3, %r3, 0;
	mov.b64 	%rd28, {%r0,%r1};
	mov.b64 	%rd70, {%r2,%r3};
	}
	st.local.u64 	[%rd23], %rd28;
	add.s32 	%r44, %r44, 1;
	add.s32 	%r43, %r43, 1;
	add.s32 	%r42, %r42, 1;
	setp.ne.s32 	%p4, %r43, -15;
	mov.u32 	%r45, %r6;
	@%p4 bra 	$L__BB1_3;
$L__BB1_4:
	cvt.s64.s32 	%rd29, %r45;
	cvt.u64.u32 	%rd30, %r4;
	add.s64 	%rd31, %rd30, %rd29;
	shl.b64 	%rd32, %rd31, 3;
	add.s64 	%rd33, %rd1, %rd32;
	st.local.u64 	[%rd33+-120], %rd70;
	and.b32  	%r15, %r2, 63;
	ld.local.u64 	%rd72, [%rd1+16];
	ld.local.u64 	%rd71, [%rd1+24];
	setp.eq.s32 	%p5, %r15, 0;
	@%p5 bra 	$L__BB1_6;
	shl.b64 	%rd34, %rd71, %r15;
	shr.u64 	%rd35, %rd72, 1;
	xor.b32  	%r24, %r15, 63;
	shr.u64 	%rd36, %rd35, %r24;
	or.b64  	%rd71, %rd34, %rd36;
	ld.local.u64 	%rd37, [%rd1+8];
	shl.b64 	%rd38, %rd72, %r15;
	shr.u64 	%rd39, %rd37, 1;
	shr.u64 	%rd40, %rd39, %r24;
	or.b64  	%rd72, %rd38, %rd40;
$L__BB1_6:
	and.b32  	%r25, %r1, -2147483648;
	shr.u64 	%rd41, %rd71, 62;
	cvt.u32.u64 	%r26, %rd41;
	mov.b64 	{%r27, %r28}, %rd71;
	mov.b64 	{%r29, %r30}, %rd72;
	shf.l.wrap.b32 	%r31, %r30, %r27, 2;
	shf.l.wrap.b32 	%r32, %r27, %r28, 2;
	mov.b64 	%rd42, {%r31, %r32};
	shl.b64 	%rd43, %rd72, 2;
	shr.u64 	%rd44, %rd42, 63;
	cvt.u32.u64 	%r33, %rd44;
	add.s32 	%r34, %r33, %r26;
	setp.eq.s32 	%p6, %r25, 0;
	neg.s32 	%r35, %r34;
	selp.b32 	%r46, %r34, %r35, %p6;
	setp.gt.s64 	%p7, %rd42, -1;
	mov.b64 	%rd45, 0;
	{
	.reg .u32 %r0, %r1, %r2, %r3, %a0, %a1, %a2, %a3, %b0, %b1, %b2, %b3;
	mov.b64 	{%a0,%a1}, %rd45;
	mov.b64 	{%a2,%a3}, %rd45;
	mov.b64 	{%b0,%b1}, %rd43;
	mov.b64 	{%b2,%b3}, %rd42;
	sub.cc.u32 	%r0, %a0, %b0;
	subc.cc.u32 	%r1, %a1, %b1;
	subc.cc.u32 	%r2, %a2, %b2;
	subc.u32 	%r3, %a3, %b3;
	mov.b64 	%rd46, {%r0,%r1};
	mov.b64 	%rd47, {%r2,%r3};
	}
	xor.b32  	%r36, %r25, -2147483648;
	selp.b64 	%rd73, %rd42, %rd47, %p7;
	selp.b64 	%rd14, %rd43, %rd46, %p7;
	selp.b32 	%r17, %r25, %r36, %p7;
	clz.b64 	%r37, %rd73;
	cvt.u64.u32 	%rd15, %r37;
	setp.eq.s32 	%p8, %r37, 0;
	@%p8 bra 	$L__BB1_8;
	cvt.u32.u64 	%r38, %rd15;
	and.b32  	%r39, %r38, 63;
	shl.b64 	%rd48, %rd73, %r39;
	shr.u64 	%rd49, %rd14, 1;
	not.b32 	%r40, %r38;
	and.b32  	%r41, %r40, 63;
	shr.u64 	%rd50, %rd49, %r41;
	or.b64  	%rd73, %rd48, %rd50;
$L__BB1_8:
	mov.b64 	%rd51, -3958705157555305931;
	{
	.reg .u32 %r0, %r1, %r2, %r3, %alo, %ahi, %blo, %bhi;
	mov.b64 	{%alo,%ahi}, %rd73;
	mov.b64 	{%blo,%bhi}, %rd51;
	mul.lo.u32 	%r0, %alo, %blo;
	mul.hi.u32 	%r1, %alo, %blo;
	mad.lo.cc.u32 	%r1, %alo, %bhi, %r1;
	madc.hi.u32 	%r2, %alo, %bhi, 0;
	mad.lo.cc.u32 	%r1, %ahi, %blo, %r1;
	madc.hi.cc.u32 	%r2, %ahi, %blo, %r2;
	madc.hi.u32 	%r3, %ahi, %bhi, 0;
	mad.lo.cc.u32 	%r2, %ahi, %bhi, %r2;
	addc.u32 	%r3, %r3, 0;
	mov.b64 	%rd52, {%r0,%r1};
	mov.b64 	%rd53, {%r2,%r3};
	}
	setp.gt.s64 	%p9, %rd53, 0;
	{
	.reg .u32 %r0, %r1, %r2, %r3, %a0, %a1, %a2, %a3, %b0, %b1, %b2, %b3;
	mov.b64 	{%a0,%a1}, %rd52;
	mov.b64 	{%a2,%a3}, %rd53;
	mov.b64 	{%b0,%b1}, %rd52;
	mov.b64 	{%b2,%b3}, %rd53;
	add.cc.u32 	%r0, %a0, %b0;
	addc.cc.u32 	%r1, %a1, %b1;
	addc.cc.u32 	%r2, %a2, %b2;
	addc.u32 	%r3, %a3, %b3;
	mov.b64 	%rd54, {%r0,%r1};
	mov.b64 	%rd55, {%r2,%r3};
	}
	selp.b64 	%rd56, %rd55, %rd53, %p9;
	selp.s64 	%rd57, -1, 0, %p9;
	sub.s64 	%rd58, %rd57, %rd15;
	cvt.u64.u32 	%rd59, %r17;
	shl.b64 	%rd60, %rd59, 32;
	add.s64 	%rd61, %rd56, 1;
	shr.u64 	%rd62, %rd61, 10;
	add.s64 	%rd63, %rd62, 1;
	shr.u64 	%rd64, %rd63, 1;
	shl.b64 	%rd65, %rd58, 52;
	add.s64 	%rd66, %rd65, %rd64;
	add.s64 	%rd67, %rd66, 4602678819172646912;
	or.b64  	%rd68, %rd67, %rd60;
	mov.b64 	%fd4, %rd68;
$L__BB1_9:
	st.param.f64 	[func_retval0], %fd4;
	st.param.b32 	[func_retval0+8], %r46;
	ret;

}


// ===== COMPILED SASS (sm_100) =====

	.target	sm_100

	.elftype	@"ET_EXEC"


//--------------------- .note.nv.tkinfo           --------------------------
	.section	.note.nv.tkinfo,"",@"SHT_NOTE"
	.sectionflags	@"SHF_NOTE_NV_TKINFO"
	.tkinfo
        /*0018*/ 	.word	0x00000002
        /*0030*/ 	.string	""
        /*0030*/ 	.string	"ptxas"
        /*0030*/ 	.string	"Cuda compilation tools, release 13.0, V13.0.88"
        /*0030*/ 	.string	"Build cuda_13.0.r13.0/compiler.36424714_0"
        /*0030*/ 	.string	"-arch sm_100 -m 64 "



//--------------------- .note.nv.cuinfo           --------------------------
	.section	.note.nv.cuinfo,"",@"SHT_NOTE"
	.sectionflags	@"SHF_NOTE_NV_CUINFO"
        /*0018*/ 	.short	0x0002
        /*001a*/ 	.short	0x0064
        /*001c*/ 	.short	0x0082
	.zero		2


//--------------------- .nv.info                  --------------------------
	.section	.nv.info,"",@"SHT_CUDA_INFO"
	.align	4


	//----- nvinfo : EIATTR_REGCOUNT
	.align		4
        /*0000*/ 	.byte	0x04, 0x2f
        /*0002*/ 	.short	(.L_3 - .L_2)
	.align		4
.L_2:
        /*0004*/ 	.word	index@(_Z12parallel_fftP7double2S0_S0_i)
        /*0008*/ 	.word	0x00000022


	//----- nvinfo : EIATTR_FRAME_SIZE
	.align		4
.L_3:
        /*000c*/ 	.byte	0x04, 0x11
        /*000e*/ 	.short	(.L_5 - .L_4)
	.align		4
.L_4:
        /*0010*/ 	.word	index@($_Z12parallel_fftP7double2S0_S0_i$__internal_trig_reduction_slowpathd)
        /*0014*/ 	.word	0x00000028


	//----- nvinfo : EIATTR_FRAME_SIZE
	.align		4
.L_5:
        /*0018*/ 	.byte	0x04, 0x11
        /*001a*/ 	.short	(.L_7 - .L_6)
	.align		4
.L_6:
        /*001c*/ 	.word	index@($__internal_0_$__cuda_sm20_div_rn_f64_full)
        /*0020*/ 	.word	0x00000028


	//----- nvinfo : EIATTR_FRAME_SIZE
	.align		4
.L_7:
        /*0024*/ 	.byte	0x04, 0x11
        /*0026*/ 	.short	(.L_9 - .L_8)
	.align		4
.L_8:
        /*0028*/ 	.word	index@(_Z12parallel_fftP7double2S0_S0_i)
        /*002c*/ 	.word	0x00000028


	//----- nvinfo : EIATTR_MIN_STACK_SIZE
	.align		4
.L_9:
        /*0030*/ 	.byte	0x04, 0x12
        /*0032*/ 	.short	(.L_11 - .L_10)
	.align		4
.L_10:
        /*0034*/ 	.word	index@(_Z12parallel_fftP7double2S0_S0_i)
        /*0038*/ 	.word	0x00000028
.L_11:


//--------------------- .nv.compat                --------------------------
	.section	.nv.compat,"",@"SHT_CUDA_COMPAT_INFO"
	.align	4
        /*0000*/ 	.byte	0x02, 0x09, 0x00, 0x00, 0x02, 0x02, 0x01, 0x00, 0x02, 0x05, 0x05, 0x00, 0x03, 0x07, 0x01, 0x01
        /*0010*/ 	.byte	0x02, 0x03, 0x00, 0x00, 0x02, 0x06, 0x01, 0x00, 0x04, 0x0b, 0x08, 0x00, 0x01, 0x00, 0x00, 0x00
        /*0020*/ 	.byte	0x00, 0x00, 0x00, 0x00


//--------------------- .nv.info._Z12parallel_fftP7double2S0_S0_i --------------------------
	.section	.nv.info._Z12parallel_fftP7double2S0_S0_i,"",@"SHT_CUDA_INFO"
	.sectionflags	@""
	.align	4


	//----- nvinfo : EIATTR_CUDA_API_VERSION
	.align		4
        /*0000*/ 	.byte	0x04, 0x37
        /*0002*/ 	.short	(.L_13 - .L_12)
.L_12:
        /*0004*/ 	.word	0x00000082


	//----- nvinfo : EIATTR_KPARAM_INFO
	.align		4
.L_13:
        /*0008*/ 	.byte	0x04, 0x17
        /*000a*/ 	.short	(.L_15 - .L_14)
.L_14:
        /*000c*/ 	.word	0x00000000
        /*0010*/ 	.short	0x0003
        /*0012*/ 	.short	0x0018
        /*0014*/ 	.byte	0x00, 0xf0, 0x11, 0x00


	//----- nvinfo : EIATTR_KPARAM_INFO
	.align		4
.L_15:
        /*0018*/ 	.byte	0x04, 0x17
        /*001a*/ 	.short	(.L_17 - .L_16)
.L_16:
        /*001c*/ 	.word	0x00000000
        /*0020*/ 	.short	0x0002
        /*0022*/ 	.short	0x0010
        /*0024*/ 	.byte	0x00, 0xf5, 0x21, 0x00


	//----- nvinfo : EIATTR_KPARAM_INFO
	.align		4
.L_17:
        /*0028*/ 	.byte	0x04, 0x17
        /*002a*/ 	.short	(.L_19 - .L_18)
.L_18:
        /*002c*/ 	.word	0x00000000
        /*0030*/ 	.short	0x0001
        /*0032*/ 	.short	0x0008
        /*0034*/ 	.byte	0x00, 0xf5, 0x21, 0x00


	//----- nvinfo : EIATTR_KPARAM_INFO
	.align		4
.L_19:
        /*0038*/ 	.byte	0x04, 0x17
        /*003a*/ 	.short	(.L_21 - .L_20)
.L_20:
        /*003c*/ 	.word	0x00000000
        /*0040*/ 	.short	0x0000
        /*0042*/ 	.short	0x0000
        /*0044*/ 	.byte	0x00, 0xf5, 0x21, 0x00


	//----- nvinfo : EIATTR_SPARSE_MMA_MASK
	.align		4
.L_21:
        /*0048*/ 	.byte	0x03, 0x50
        /*004a*/ 	.short	0x0000


	//----- nvinfo : EIATTR_MAXREG_COUNT
	.align		4
        /*004c*/ 	.byte	0x03, 0x1b
        /*004e*/ 	.short	0x00ff


	//----- nvinfo : EIATTR_NUM_BARRIERS
	.align		4
        /*0050*/ 	.byte	0x02, 0x4c
        /*0052*/ 	.byte	0x01
	.zero		1


	//----- nvinfo : EIATTR_MERCURY_ISA_VERSION
	.align		4
        /*0054*/ 	.byte	0x03, 0x5f
        /*0056*/ 	.short	0x0101


	//----- nvinfo : EIATTR_VRC_CTA_INIT_COUNT
	.align		4
        /*0058*/ 	.byte	0x02, 0x4a
	.zero		1
	.zero		1


	//----- nvinfo : EIATTR_EXIT_INSTR_OFFSETS
	.align		4
        /*005c*/ 	.byte	0x04, 0x1c
        /*005e*/ 	.short	(.L_23 - .L_22)


	//   ....[0]....
.L_22:
        /*0060*/ 	.word	0x00000070


	//   ....[1]....
        /*0064*/ 	.word	0x00000e10


	//----- nvinfo : EIATTR_CRS_STACK_SIZE
	.align		4
.L_23:
        /*0068*/ 	.byte	0x04, 0x1e
        /*006a*/ 	.short	(.L_25 - .L_24)
.L_24:
        /*006c*/ 	.word	0x00000000


	//----- nvinfo : EIATTR_CBANK_PARAM_SIZE
	.align		4
.L_25:
        /*0070*/ 	.byte	0x03, 0x19
        /*0072*/ 	.short	0x001c


	//----- nvinfo : EIATTR_PARAM_CBANK
	.align		4
        /*0074*/ 	.byte	0x04, 0x0a
        /*0076*/ 	.short	(.L_27 - .L_26)
	.align		4
.L_26:
        /*0078*/ 	.word	index@(.nv.constant0._Z12parallel_fftP7double2S0_S0_i)
        /*007c*/ 	.short	0x0380
        /*007e*/ 	.short	0x001c


	//----- nvinfo : EIATTR_SW_WAR
	.align		4
.L_27:
        /*0080*/ 	.byte	0x04, 0x36
        /*0082*/ 	.short	(.L_29 - .L_28)
.L_28:
        /*0084*/ 	.word	0x00000008
.L_29:


//--------------------- .nv.callgraph             --------------------------
	.section	.nv.callgraph,"",@"SHT_CUDA_CALLGRAPH"
	.align	4
	.sectionentsize	8
	.align		4
        /*0000*/ 	.word	0x00000000
	.align		4
        /*0004*/ 	.word	0xffffffff
	.align		4
        /*0008*/ 	.word	0x00000000
	.align		4
        /*000c*/ 	.word	0xfffffffe
	.align		4
        /*0010*/ 	.word	0x00000000
	.align		4
        /*0014*/ 	.word	0xfffffffd
	.align		4
        /*0018*/ 	.word	0x00000000
	.align		4
        /*001c*/ 	.word	0xfffffffc


//--------------------- .nv.constant4             --------------------------
	.section	.nv.constant4,"a",@progbits
	.align	8
	.align		8
.nv.constant4:
        /*0000*/ 	.dword	__cudart_i2opi_d
	.align		8
        /*0008*/ 	.dword	__cudart_sin_cos_coeffs


//--------------------- .text._Z12parallel_fftP7double2S0_S0_i --------------------------
	.section	.text._Z12parallel_fftP7double2S0_S0_i,"ax",@progbits
	.align	128
        .global         _Z12parallel_fftP7double2S0_S0_i
        .type           _Z12parallel_fftP7double2S0_S0_i,@function
        .size           _Z12parallel_fftP7double2S0_S0_i,(.L_x_24 - _Z12parallel_fftP7double2S0_S0_i)
        .other          _Z12parallel_fftP7double2S0_S0_i,@"STO_CUDA_ENTRY STV_DEFAULT"
_Z12parallel_fftP7double2S0_S0_i:
.text._Z12parallel_fftP7double2S0_S0_i:
[----:B------:R-:W0:Y:S08]  /*0000*/  LDC R1, c[0x0][0x37c] ;  /* 0x0000df00ff017b82 */ /* 0x000e300000000800 */
[----:B------:R-:W1:Y:S01]  /*0010*/  LDC R2, c[0x0][0x398] ;  /* 0x0000e600ff027b82 */ /* 0x000e620000000800 */
[----:B------:R-:W2:Y:S01]  /*0020*/  S2R R0, SR_TID.X ;  /* 0x0000000000007919 */ /* 0x000ea20000002100 */
[----:B0-----:R-:W-:-:S06]  /*0030*/  VIADD R1, R1, 0xffffffd8 ;  /* 0xffffffd801017836 */ /* 0x001fcc0000000000 */
[----:B------:R-:W0:Y:S08]  /*0040*/  LDC R17, c[0x0][0x360] ;  /* 0x0000d800ff117b82 */ /* 0x000e300000000800 */
[----:B------:R-:W3:Y:S01]  /*0050*/  S2UR UR4, SR_CTAID.X ;  /* 0x00000000000479c3 */ /* 0x000ee20000002500 */
[----:B-1----:R-:W-:-:S13]  /*0060*/  ISETP.GE.AND P0, PT, R2, 0x1, PT ;  /* 0x000000010200780c */ /* 0x002fda0003f06270 */
[----:B--23--:R-:W-:Y:S05]  /*0070*/  @!P0 EXIT ;  /* 0x000000000000894d */ /* 0x00cfea0003800000 */
[----:B------:R-:W1:Y:S01]  /*0080*/  LDC.64 R24, c[0x0][0x380] ;  /* 0x0000e000ff187b82 */ /* 0x000e620000000a00 */
[----:B0-----:R-:W-:Y:S01]  /*0090*/  IMAD R17, R17, UR4, R0 ;  /* 0x0000000411117c24 */ /* 0x001fe2000f8e0200 */
[----:B------:R-:W0:Y:S01]  /*00a0*/  LDCU.64 UR6, c[0x0][0x358] ;  /* 0x00006b00ff0677ac */ /* 0x000e220008000a00 */
[----:B------:R-:W-:Y:S01]  /*00b0*/  IMAD.MOV R0, RZ, RZ, -R2 ;  /* 0x000000ffff007224 */ /* 0x000fe200078e0a02 */
[----:B------:R-:W2:Y:S04]  /*00c0*/  LDCU.64 UR10, c[0x4][0x8] ;  /* 0x01000100ff0a77ac */ /* 0x000ea80008000a00 */
[----:B------:R-:W3:Y:S01]  /*00d0*/  LDC.64 R18, c[0x0][0x388] ;  /* 0x0000e200ff127b82 */ /* 0x000ee20000000a00 */
[----:B------:R-:W-:-:S07]  /*00e0*/  UMOV UR4, URZ ;  /* 0x000000ff00047c82 */ /* 0x000fce0008000000 */
[----:B------:R-:W4:Y:S01]  /*00f0*/  LDC.64 R26, c[0x0][0x390] ;  /* 0x0000e400ff1a7b82 */ /* 0x000f220000000a00 */
[----:B-1----:R-:W-:-:S04]  /*0100*/  IMAD.WIDE.U32 R24, R17, 0x10, R24 ;  /* 0x0000001011187825 */ /* 0x002fc800078e0018 */
[----:B---3--:R-:W-:-:S04]  /*0110*/  IMAD.WIDE.U32 R18, R17, 0x10, R18 ;  /* 0x0000001011127825 */ /* 0x008fc800078e0012 */
[----:B0-2-4-:R-:W-:-:S07]  /*0120*/  IMAD.WIDE.U32 R26, R17, 0x10, R26 ;  /* 0x00000010111a7825 */ /* 0x015fce00078e001a */
.L_x_10:
[----:B------:R-:W-:Y:S01]  /*0130*/  UIADD3 UR4, UPT, UPT, UR4, 0x1, URZ ;  /* 0x0000000104047890 */ /* 0x000fe2000fffe0ff */
[----:B0-----:R-:W-:Y:S01]  /*0140*/  IMAD.MOV.U32 R6, RZ, RZ, 0x1 ;  /* 0x00000001ff067424 */ /* 0x001fe200078e00ff */
[----:B------:R-:W-:Y:S01]  /*0150*/  BSSY.RECONVERGENT B0, `(.L_x_0) ;  /* 0x00000be000007945 */ /* 0x000fe20003800200 */
[----:B------:R-:W-:-:S03]  /*0160*/  VIADD R0, R0, 0x1 ;  /* 0x0000000100007836 */ /* 0x000fc60000000000 */
[----:B------:R-:W-:Y:S02]  /*0170*/  SHF.L.U32 R6, R6, UR4, RZ ;  /* 0x0000000406067c19 */ /* 0x000fe400080006ff */
[----:B------:R-:W-:Y:S02]  /*0180*/  ISETP.NE.AND P2, PT, R0, RZ, PT ;  /* 0x000000ff0000720c */ /* 0x000fe40003f45270 */
[C---:B------:R-:W-:Y:S01]  /*0190*/  LEA.HI R3, R6.reuse, R6, RZ, 0x1 ;  /* 0x0000000606037211 */ /* 0x040fe200078f08ff */
[----:B------:R-:W-:-:S03]  /*01a0*/  VIADD R2, R6, 0xffffffff ;  /* 0xffffffff06027836 */ /* 0x000fc60000000000 */
[----:B------:R-:W-:Y:S02]  /*01b0*/  SHF.R.S32.HI R3, RZ, 0x1, R3 ;  /* 0x00000001ff037819 */ /* 0x000fe40000011403 */
[----:B------:R-:W-:-:S04]  /*01c0*/  LOP3.LUT R2, R2, R17, RZ, 0xc0, !PT ;  /* 0x0000001102027212 */ /* 0x000fc800078ec0ff */
[----:B------:R-:W-:-:S13]  /*01d0*/  ISETP.GE.U32.AND P0, PT, R2, R3, PT ;  /* 0x000000030200720c */ /* 0x000fda0003f06070 */
[----:B------:R-:W-:Y:S05]  /*01e0*/  @P0 BRA `(.L_x_1) ;  /* 0x00000000001c0947 */ /* 0x000fea0003800000 */
[----:B------:R-:W2:Y:S01]  /*01f0*/  LDG.E.128 R4, desc[UR6][R24.64] ;  /* 0x0000000618047981 */ /* 0x000ea2000c1e1d00 */
[----:B------:R-:W0:Y:S01]  /*0200*/  LDC.64 R8, c[0x0][0x388] ;  /* 0x0000e200ff087b82 */ /* 0x000e220000000a00 */
[----:B------:R-:W-:-:S04]  /*0210*/  IMAD.IADD R11, R17, 0x1, R3 ;  /* 0x00000001110b7824 */ /* 0x000fc800078e0203 */
[----:B0-----:R-:W-:-:S05]  /*0220*/  IMAD.WIDE R8, R11, 0x10, R8 ;  /* 0x000000100b087825 */ /* 0x001fca00078e0208 */
[----:B--2---:R0:W-:Y:S04]  /*0230*/  STG.E.128 desc[UR6][R8.64], R4 ;  /* 0x0000000408007986 */ /* 0x0041e8000c101d06 */
[----:B------:R0:W-:Y:S01]  /*0240*/  STG.E.128 desc[UR6][R18.64], R4 ;  /* 0x0000000412007986 */ /* 0x0001e2000c101d06 */
[----:B------:R-:W-:Y:S05]  /*0250*/  BRA `(.L_x_2) ;  /* 0x0000000800b47947 */ /* 0x000fea0003800000 */
.L_x_1:
[-C--:B------:R-:W-:Y:S01]  /*0260*/  IABS R4, R6.reuse ;  /* 0x0000000600047213 */ /* 0x080fe20000000000 */
[----:B------:R-:W0:Y:S01]  /*0270*/  I2F.F64 R22, R6 ;  /* 0x0000000600167312 */ /* 0x000e220000201c00 */
[----:B------:R-:W-:Y:S01]  /*0280*/  IMAD.MOV.U32 R8, RZ, RZ, 0x1 ;  /* 0x00000001ff087424 */ /* 0x000fe200078e00ff */
[----:B------:R-:W-:Y:S01]  /*0290*/  IABS R14, R6 ;  /* 0x00000006000e7213 */ /* 0x000fe20000000000 */
[----:B------:R-:W-:Y:S01]  /*02a0*/  IMAD.IADD R16, R17, 0x1, -R3 ;  /* 0x0000000111107824 */ /* 0x000fe200078e0a03 */
[----:B------:R-:W-:Y:S01]  /*02b0*/  UMOV UR8, 0x54442d18 ;  /* 0x54442d1800087882 */ /* 0x000fe20000000000 */
[----:B------:R-:W-:-:S03]  /*02c0*/  UMOV UR9, 0x401921fb ;  /* 0x401921fb00097882 */ /* 0x000fc60000000000 */
[----:B------:R-:W1:Y:S01]  /*02d0*/  I2F.RP R5, R4 ;  /* 0x0000000400057306 */ /* 0x000e620000209400 */
[----:B------:R-:W-:-:S07]  /*02e0*/  ISETP.GE.AND P3, PT, R16, RZ, PT ;  /* 0x000000ff1000720c */ /* 0x000fce0003f66270 */
[----:B0-----:R-:W0:Y:S08]  /*02f0*/  MUFU.RCP64H R9, R23 ;  /* 0x0000001700097308 */ /* 0x001e300000001800 */
[----:B-1----:R-:W1:Y:S01]  /*0300*/  MUFU.RCP R5, R5 ;  /* 0x0000000500057308 */ /* 0x002e620000001000 */
[----:B0-----:R-:W-:Y:S01]  /*0310*/  DFMA R12, -R22, R8, 1 ;  /* 0x3ff00000160c742b */ /* 0x001fe20000000108 */
[----:B-1----:R-:W-:-:S07]  /*0320*/  VIADD R10, R5, 0xffffffe ;  /* 0x0ffffffe050a7836 */ /* 0x002fce0000000000 */
[----:B------:R-:W-:Y:S01]  /*0330*/  DFMA R12, R12, R12, R12 ;  /* 0x0000000c0c0c722b */ /* 0x000fe2000000000c */
[----:B------:R0:W1:Y:S07]  /*0340*/  F2I.FTZ.U32.TRUNC.NTZ R11, R10 ;  /* 0x0000000a000b7305 */ /* 0x00006e000021f000 */
[----:B------:R-:W-:Y:S01]  /*0350*/  DFMA R8, R8, R12, R8 ;  /* 0x0000000c0808722b */ /* 0x000fe20000000008 */
[----:B0-----:R-:W-:Y:S02]  /*0360*/  IMAD.MOV.U32 R10, RZ, RZ, RZ ;  /* 0x000000ffff0a7224 */ /* 0x001fe400078e00ff */
[----:B-1----:R-:W-:-:S04]  /*0370*/  IMAD.MOV R7, RZ, RZ, -R11 ;  /* 0x000000ffff077224 */ /* 0x002fc800078e0a0b */
[----:B------:R-:W-:Y:S01]  /*0380*/  IMAD R5, R7, R4, RZ ;  /* 0x0000000407057224 */ /* 0x000fe200078e02ff */
[----:B------:R-:W-:-:S03]  /*0390*/  IABS R7, R16 ;  /* 0x0000001000077213 */ /* 0x000fc60000000000 */
[----:B------:R-:W-:-:S04]  /*03a0*/  IMAD.HI.U32 R10, R11, R5, R10 ;  /* 0x000000050b0a7227 */ /* 0x000fc800078e000a */
[----:B------:R-:W-:Y:S02]  /*03b0*/  IMAD.MOV R5, RZ, RZ, -R14 ;  /* 0x000000ffff057224 */ /* 0x000fe400078e0a0e */
[----:B------:R-:W-:-:S04]  /*03c0*/  IMAD.HI.U32 R10, R10, R7, RZ ;  /* 0x000000070a0a7227 */ /* 0x000fc800078e00ff */
[----:B------:R-:W-:Y:S01]  /*03d0*/  IMAD R7, R10, R5, R7 ;  /* 0x000000050a077224 */ /* 0x000fe200078e0207 */
[----:B------:R-:W-:-:S04]  /*03e0*/  DFMA R10, -R22, R8, 1 ;  /* 0x3ff00000160a742b */ /* 0x000fc80000000108 */
[----:B------:R-:W-:-:S04]  /*03f0*/  ISETP.GT.U32.AND P0, PT, R4, R7, PT ;  /* 0x000000070400720c */ /* 0x000fc80003f04070 */
[----:B------:R-:W-:-:S08]  /*0400*/  DFMA R10, R8, R10, R8 ;  /* 0x0000000a080a722b */ /* 0x000fd00000000008 */
[----:B------:R-:W-:Y:S01]  /*0410*/  DMUL R8, R10, UR8 ;  /* 0x000000080a087c28 */ /* 0x000fe20008000000 */
[----:B------:R-:W-:Y:S01]  /*0420*/  @!P0 IMAD.IADD R7, R7, 0x1, -R4 ;  /* 0x0000000107078824 */ /* 0x000fe200078e0a04 */
[----:B------:R-:W-:-:S04]  /*0430*/  ISETP.NE.AND P0, PT, R6, RZ, PT ;  /* 0x000000ff0600720c */ /* 0x000fc80003f05270 */
[----:B------:R-:W-:Y:S02]  /*0440*/  ISETP.GT.U32.AND P1, PT, R4, R7, PT ;  /* 0x000000070400720c */ /* 0x000fe40003f24070 */
[----:B------:R-:W-:-:S11]  /*0450*/  DFMA R12, -R22, R8, UR8 ;  /* 0x00000008160c7e2b */ /* 0x000fd60008000108 */
[----:B------:R-:W-:Y:S01]  /*0460*/  @!P1 IMAD.IADD R7, R7, 0x1, -R4 ;  /* 0x0000000107079824 */ /* 0x000fe200078e0a04 */
[----:B------:R-:W-:-:S03]  /*0470*/  DFMA R4, R10, R12, R8 ;  /* 0x0000000c0a04722b */ /* 0x000fc60000000008 */
[----:B------:R-:W-:Y:S01]  /*0480*/  @!P3 IMAD.MOV R7, RZ, RZ, -R7 ;  /* 0x000000ffff07b224 */ /* 0x000fe200078e0a07 */
[----:B------:R-:W-:-:S04]  /*0490*/  @!P0 LOP3.LUT R7, RZ, R6, RZ, 0x33, !PT ;  /* 0x00000006ff078212 */ /* 0x000fc800078e33ff */
[----:B------:R0:W1:Y:S02]  /*04a0*/  I2F.F64 R26, R7 ;  /* 0x00000007001a7312 */ /* 0x0000640000201c00 */
[----:B------:R-:W-:-:S05]  /*04b0*/  FFMA R6, RZ, R23, R5 ;  /* 0x00000017ff067223 */ /* 0x000fca0000000005 */
[----:B------:R-:W-:-:S13]  /*04c0*/  FSETP.GT.AND P0, PT, |R6|, 1.469367938527859385e-39, PT ;  /* 0x001000000600780b */ /* 0x000fda0003f04200 */
[----:B01----:R-:W-:Y:S05]  /*04d0*/  @P0 BRA `(.L_x_3) ;  /* 0x0000000000080947 */ /* 0x003fea0003800000 */
[----:B------:R-:W-:-:S07]  /*04e0*/  MOV R20, 0x500 ;  /* 0x0000050000147802 */ /* 0x000fce0000000f00 */
[----:B------:R-:W-:Y:S05]  /*04f0*/  CALL.REL.NOINC `($__internal_0_$__cuda_sm20_div_rn_f64_full) ;  /* 0x0000000800487944 */ /* 0x000fea0003c00000 */
.L_x_3:
[----:B------:R-:W-:Y:S01]  /*0500*/  DMUL R26, R26, R4 ;  /* 0x000000041a1a7228 */ /* 0x000fe20000000000 */
[----:B------:R-:W-:Y:S07]  /*0510*/  BSSY.RECONVERGENT B1, `(.L_x_4) ;  /* 0x000001f000017945 */ /* 0x000fee0003800200 */
[----:B------:R-:W-:-:S14]  /*0520*/  DSETP.NEU.AND P0, PT, |R26|, +INF , PT ;  /* 0x7ff000001a00742a */ /* 0x000fdc0003f0d200 */
[----:B------:R-:W-:Y:S01]  /*0530*/  @!P0 DMUL R22, RZ, R26 ;  /* 0x0000001aff168228 */ /* 0x000fe20000000000 */
[----:B------:R-:W-:Y:S01]  /*0540*/  @!P0 IMAD.MOV.U32 R28, RZ, RZ, 0x1 ;  /* 0x00000001ff1c8424 */ /* 0x000fe200078e00ff */
[----:B------:R-:W-:Y:S09]  /*0550*/  @!P0 BRA `(.L_x_5) ;  /* 0x0000000000688947 */ /* 0x000ff20003800000 */
[----:B------:R-:W-:Y:S01]  /*0560*/  UMOV UR8, 0x6dc9c883 ;  /* 0x6dc9c88300087882 */ /* 0x000fe20000000000 */
[----:B------:R-:W-:Y:S01]  /*0570*/  UMOV UR9, 0x3fe45f30 ;  /* 0x3fe45f3000097882 */ /* 0x000fe20000000000 */
[C---:B------:R-:W-:Y:S01]  /*0580*/  DSETP.GE.AND P0, PT, |R26|.reuse, 2.14748364800000000000e+09, PT ;  /* 0x41e000001a00742a */ /* 0x040fe20003f06200 */
[----:B------:R-:W-:Y:S01]  /*0590*/  BSSY.RECONVERGENT B2, `(.L_x_6) ;  /* 0x0000015000027945 */ /* 0x000fe20003800200 */
[----:B------:R-:W-:Y:S01]  /*05a0*/  DMUL R4, R26, UR8 ;  /* 0x000000081a047c28 */ /* 0x000fe20008000000 */
[----:B------:R-:W-:Y:S01]  /*05b0*/  UMOV UR8, 0x54442d18 ;  /* 0x54442d1800087882 */ /* 0x000fe20000000000 */
[----:B------:R-:W-:-:S08]  /*05c0*/  UMOV UR9, 0x3ff921fb ;  /* 0x3ff921fb00097882 */ /* 0x000fd00000000000 */
[----:B------:R-:W0:Y:S08]  /*05d0*/  F2I.F64 R4, R4 ;  /* 0x0000000400047311 */ /* 0x000e300000301100 */
[----:B0-----:R-:W0:Y:S02]  /*05e0*/  I2F.F64 R22, R4 ;  /* 0x0000000400167312 */ /* 0x001e240000201c00 */
[----:B0-----:R-:W-:Y:S01]  /*05f0*/  DFMA R6, R22, -UR8, R26 ;  /* 0x8000000816067c2b */ /* 0x001fe2000800001a */
[----:B------:R-:W-:Y:S01]  /*0600*/  UMOV UR8, 0x33145c00 ;  /* 0x33145c0000087882 */ /* 0x000fe20000000000 */
[----:B------:R-:W-:-:S06]  /*0610*/  UMOV UR9, 0x3c91a626 ;  /* 0x3c91a62600097882 */ /* 0x000fcc0000000000 */
[----:B------:R-:W-:Y:S01]  /*0620*/  DFMA R6, R22, -UR8, R6 ;  /* 0x8000000816067c2b */ /* 0x000fe20008000006 */
[----:B------:R-:W-:Y:S01]  /*0630*/  UMOV UR8, 0x252049c0 ;  /* 0x252049c000087882 */ /* 0x000fe20000000000 */
[----:B------:R-:W-:-:S06]  /*0640*/  UMOV UR9, 0x397b839a ;  /* 0x397b839a00097882 */ /* 0x000fcc0000000000 */
[----:B------:R-:W-:Y:S01]  /*0650*/  DFMA R22, R22, -UR8, R6 ;  /* 0x8000000816167c2b */ /* 0x000fe20008000006 */
[----:B------:R-:W-:Y:S10]  /*0660*/  @!P0 BRA `(.L_x_7) ;  /* 0x00000000001c8947 */ /* 0x000ff40003800000 */
[----:B------:R-:W-:Y:S01]  /*0670*/  IMAD.MOV.U32 R28, RZ, RZ, R26 ;  /* 0x000000ffff1c7224 */ /* 0x000fe200078e001a */
[----:B------:R-:W-:Y:S01]  /*0680*/  MOV R4, 0x6b0 ;  /* 0x000006b000047802 */ /* 0x000fe20000000f00 */
[----:B------:R-:W-:-:S07]  /*0690*/  IMAD.MOV.U32 R5, RZ, RZ, R27 ;  /* 0x000000ffff057224 */ /* 0x000fce00078e001b */
[----:B------:R-:W-:Y:S05]  /*06a0*/  CALL.REL.NOINC `($_Z12parallel_fftP7double2S0_S0_i$__internal_trig_reduction_slowpathd) ;  /* 0x0000000c00247944 */ /* 0x000fea0003c00000 */
[----:B------:R-:W-:Y:S02]  /*06b0*/  IMAD.MOV.U32 R4, RZ, RZ, R12 ;  /* 0x000000ffff047224 */ /* 0x000fe400078e000c */
[----:B------:R-:W-:Y:S02]  /*06c0*/  IMAD.MOV.U32 R22, RZ, RZ, R28 ;  /* 0x000000ffff167224 */ /* 0x000fe400078e001c */
[----:B------:R-:W-:-:S07]  /*06d0*/  IMAD.MOV.U32 R23, RZ, RZ, R29 ;  /* 0x000000ffff177224 */ /* 0x000fce00078e001d */
.L_x_7:
[----:B------:R-:W-:Y:S05]  /*06e0*/  BSYNC.RECONVERGENT B2 ;  /* 0x0000000000027941 */ /* 0x000fea0003800200 */
.L_x_6:
[----:B------:R-:W-:-:S07]  /*06f0*/  VIADD R28, R4, 0x1 ;  /* 0x00000001041c7836 */ /* 0x000fce0000000000 */
.L_x_5:
[----:B------:R-:W-:Y:S05]  /*0700*/  BSYNC.RECONVERGENT B1 ;  /* 0x0000000000017941 */ /* 0x000fea0003800200 */
.L_x_4:
[----:B------:R-:W-:-:S05]  /*0710*/  IMAD.SHL.U32 R4, R28, 0x40, RZ ;  /* 0x000000401c047824 */ /* 0x000fca00078e00ff */
[----:B------:R-:W-:-:S04]  /*0720*/  LOP3.LUT R4, R4, 0x40, RZ, 0xc0, !PT ;  /* 0x0000004004047812 */ /* 0x000fc800078ec0ff */
[----:B------:R-:W-:-:S05]  /*0730*/  IADD3 R12, P0, PT, R4, UR10, RZ ;  /* 0x0000000a040c7c10 */ /* 0x000fca000ff1e0ff */
[----:B------:R-:W-:-:S05]  /*0740*/  IMAD.X R13, RZ, RZ, UR11, P0 ;  /* 0x0000000bff0d7e24 */ /* 0x000fca00080e06ff */
[----:B------:R-:W2:Y:S01]  /*0750*/  LDG.E.128.CONSTANT R4, desc[UR6][R12.64] ;  /* 0x000000060c047981 */ /* 0x000ea2000c1e9d00 */
[----:B------:R-:W-:Y:S01]  /*0760*/  LOP3.LUT R8, R28, 0x1, RZ, 0xc0, !PT ;  /* 0x000000011c087812 */ /* 0x000fe200078ec0ff */
[----:B------:R-:W-:Y:S01]  /*0770*/  IMAD.MOV.U32 R9, RZ, RZ, 0x20fd8164 ;  /* 0x20fd8164ff097424 */ /* 0x000fe200078e00ff */
[----:B------:R-:W-:Y:S01]  /*0780*/  DMUL R20, R22, R22 ;  /* 0x0000001616147228 */ /* 0x000fe20000000000 */
[----:B------:R-:W-:Y:S01]  /*0790*/  IMAD.MOV.U32 R10, RZ, RZ, 0x3da8ff83 ;  /* 0x3da8ff83ff0a7424 */ /* 0x000fe200078e00ff */
[----:B------:R-:W-:-:S04]  /*07a0*/  ISETP.NE.U32.AND P0, PT, R8, 0x1, PT ;  /* 0x000000010800780c */ /* 0x000fc80003f05070 */
[----:B------:R-:W-:Y:S02]  /*07b0*/  FSEL R8, R9, -8.06006814911005101289e+34, !P0 ;  /* 0xf9785eba09087808 */ /* 0x000fe40004000000 */
[----:B------:R-:W-:-:S06]  /*07c0*/  FSEL R9, -R10, 0.11223486810922622681, !P0 ;  /* 0x3de5db650a097808 */ /* 0x000fcc0004000100 */
[C---:B--2---:R-:W-:Y:S01]  /*07d0*/  DFMA R4, R20.reuse, R8, R4 ;  /* 0x000000081404722b */ /* 0x044fe20000000004 */
[----:B------:R-:W2:Y:S04]  /*07e0*/  LDG.E.128.CONSTANT R8, desc[UR6][R12.64+0x10] ;  /* 0x000010060c087981 */ /* 0x000ea8000c1e9d00 */
[----:B------:R-:W3:Y:S03]  /*07f0*/  LDG.E.128.CONSTANT R12, desc[UR6][R12.64+0x20] ;  /* 0x000020060c0c7981 */ /* 0x000ee6000c1e9d00 */
[----:B------:R-:W-:Y:S01]  /*0800*/  DFMA R4, R20, R4, R6 ;  /* 0x000000041404722b */ /* 0x000fe20000000006 */
[----:B------:R-:W-:Y:S01]  /*0810*/  BSSY.RECONVERGENT B1, `(.L_x_8) ;  /* 0x0000026000017945 */ /* 0x000fe20003800200 */
[----:B------:R-:W-:-:S06]  /*0820*/  DSETP.NEU.AND P1, PT, |R26|, +INF , PT ;  /* 0x7ff000001a00742a */ /* 0x000fcc0003f2d200 */
[----:B--2---:R-:W-:-:S08]  /*0830*/  DFMA R4, R20, R4, R8 ;  /* 0x000000041404722b */ /* 0x004fd00000000008 */
[----:B------:R-:W-:-:S08]  /*0840*/  DFMA R4, R20, R4, R10 ;  /* 0x000000041404722b */ /* 0x000fd0000000000a */
[----:B---3--:R-:W-:-:S08]  /*0850*/  DFMA R4, R20, R4, R12 ;  /* 0x000000041404722b */ /* 0x008fd0000000000c */
[----:B------:R-:W-:-:S08]  /*0860*/  DFMA R4, R20, R4, R14 ;  /* 0x000000041404722b */ /* 0x000fd0000000000e */
[----:B------:R-:W-:Y:S02]  /*0870*/  DFMA R22, R4, R22, R22 ;  /* 0x000000160416722b */ /* 0x000fe40000000016 */
[----:B------:R-:W-:-:S10]  /*0880*/  DFMA R4, R20, R4, 1 ;  /* 0x3ff000001404742b */ /* 0x000fd40000000004 */
[----:B------:R-:W-:Y:S01]  /*0890*/  FSEL R6, R4, R22, !P0 ;  /* 0x0000001604067208 */ /* 0x000fe20004000000 */
[----:B------:R-:W-:Y:S01]  /*08a0*/  @!P1 IMAD.MOV.U32 R22, RZ, RZ, RZ ;  /* 0x000000ffff169224 */ /* 0x000fe200078e00ff */
[----:B------:R-:W-:Y:S02]  /*08b0*/  FSEL R7, R5, R23, !P0 ;  /* 0x0000001705077208 */ /* 0x000fe40004000000 */
[----:B------:R-:W-:Y:S01]  /*08c0*/  LOP3.LUT P0, RZ, R28, 0x2, RZ, 0xc0, !PT ;  /* 0x000000021cff7812 */ /* 0x000fe2000780c0ff */
[----:B------:R-:W-:-:S03]  /*08d0*/  @!P1 DMUL R28, RZ, R26 ;  /* 0x0000001aff1c9228 */ /* 0x000fc60000000000 */
[----:B------:R-:W-:-:S10]  /*08e0*/  DADD R4, RZ, -R6 ;  /* 0x00000000ff047229 */ /* 0x000fd40000000806 */
[----:B------:R-:W-:Y:S02]  /*08f0*/  FSEL R20, R6, R4, !P0 ;  /* 0x0000000406147208 */ /* 0x000fe40004000000 */
[----:B------:R-:W-:Y:S01]  /*0900*/  FSEL R21, R7, R5, !P0 ;  /* 0x0000000507157208 */ /* 0x000fe20004000000 */
[----:B------:R-:W-:Y:S06]  /*0910*/  @!P1 BRA `(.L_x_9) ;  /* 0x0000000000549947 */ /* 0x000fec0003800000 */
[----:B------:R-:W-:Y:S01]  /*0920*/  UMOV UR8, 0x6dc9c883 ;  /* 0x6dc9c88300087882 */ /* 0x000fe20000000000 */
[----:B------:R-:W-:Y:S01]  /*0930*/  UMOV UR9, 0x3fe45f30 ;  /* 0x3fe45f3000097882 */ /* 0x000fe20000000000 */
[C---:B------:R-:W-:Y:S02]  /*0940*/  DSETP.GE.AND P0, PT, |R26|.reuse, 2.14748364800000000000e+09, PT ;  /* 0x41e000001a00742a */ /* 0x040fe40003f06200 */
        /* <DEDUP_REMOVED lines=17> */
[----:B------:R-:W-:-:S07]  /*0a60*/  IMAD.MOV.U32 R22, RZ, RZ, R12 ;  /* 0x000000ffff167224 */ /* 0x000fce00078e000c */
.L_x_9:
[----:B------:R-:W-:Y:S05]  /*0a70*/  BSYNC.RECONVERGENT B1 ;  /* 0x0000000000017941 */ /* 0x000fea0003800200 */
.L_x_8:
[----:B------:R-:W-:-:S05]  /*0a80*/  IMAD.SHL.U32 R4, R22, 0x40, RZ ;  /* 0x0000004016047824 */ /* 0x000fca00078e00ff */
[----:B------:R-:W-:-:S04]  /*0a90*/  LOP3.LUT R4, R4, 0x40, RZ, 0xc0, !PT ;  /* 0x0000004004047812 */ /* 0x000fc800078ec0ff */
[----:B------:R-:W-:-:S05]  /*0aa0*/  IADD3 R14, P0, PT, R4, UR10, RZ ;  /* 0x0000000a040e7c10 */ /* 0x000fca000ff1e0ff */
[----:B------:R-:W-:-:S05]  /*0ab0*/  IMAD.X R15, RZ, RZ, UR11, P0 ;  /* 0x0000000bff0f7e24 */ /* 0x000fca00080e06ff */
[----:B------:R-:W2:Y:S04]  /*0ac0*/  LDG.E.128.CONSTANT R8, desc[UR6][R14.64] ;  /* 0x000000060e087981 */ /* 0x000ea8000c1e9d00 */
[----:B------:R-:W3:Y:S01]  /*0ad0*/  LDG.E.128.CONSTANT R4, desc[UR6][R14.64+0x10] ;  /* 0x000010060e047981 */ /* 0x000ee2000c1e9d00 */
[----:B------:R-:W-:Y:S01]  /*0ae0*/  LOP3.LUT R12, R22, 0x1, RZ, 0xc0, !PT ;  /* 0x00000001160c7812 */ /* 0x000fe200078ec0ff */
[----:B------:R-:W-:Y:S01]  /*0af0*/  IMAD.MOV.U32 R13, RZ, RZ, 0x3da8ff83 ;  /* 0x3da8ff83ff0d7424 */ /* 0x000fe200078e00ff */
[----:B------:R-:W-:Y:S02]  /*0b00*/  DMUL R26, R28, R28 ;  /* 0x0000001c1c1a7228 */ /* 0x000fe40000000000 */
[----:B------:R-:W-:Y:S01]  /*0b10*/  ISETP.NE.U32.AND P0, PT, R12, 0x1, PT ;  /* 0x000000010c00780c */ /* 0x000fe20003f05070 */
[----:B------:R-:W-:-:S03]  /*0b20*/  IMAD.MOV.U32 R12, RZ, RZ, 0x20fd8164 ;  /* 0x20fd8164ff0c7424 */ /* 0x000fc600078e00ff */
[----:B------:R-:W-:Y:S02]  /*0b30*/  FSEL R13, -R13, 0.11223486810922622681, !P0 ;  /* 0x3de5db650d0d7808 */ /* 0x000fe40004000100 */
[----:B------:R-:W-:-:S06]  /*0b40*/  FSEL R12, R12, -8.06006814911005101289e+34, !P0 ;  /* 0xf9785eba0c0c7808 */ /* 0x000fcc0004000000 */
[----:B--2---:R-:W-:-:S08]  /*0b50*/  DFMA R12, R26, R12, R8 ;  /* 0x0000000c1a0c722b */ /* 0x004fd00000000008 */
[C---:B------:R-:W-:Y:S01]  /*0b60*/  DFMA R12, R26.reuse, R12, R10 ;  /* 0x0000000c1a0c722b */ /* 0x040fe2000000000a */
[----:B------:R-:W2:Y:S07]  /*0b70*/  LDG.E.128.CONSTANT R8, desc[UR6][R14.64+0x20] ;  /* 0x000020060e087981 */ /* 0x000eae000c1e9d00 */
[C---:B---3--:R-:W-:Y:S02]  /*0b80*/  DFMA R4, R26.reuse, R12, R4 ;  /* 0x0000000c1a04722b */ /* 0x048fe40000000004 */
[----:B------:R-:W3:Y:S06]  /*0b90*/  LDG.E.128 R12, desc[UR6][R24.64] ;  /* 0x00000006180c7981 */ /* 0x000eec000c1e1d00 */
[----:B------:R-:W-:-:S08]  /*0ba0*/  DFMA R4, R26, R4, R6 ;  /* 0x000000041a04722b */ /* 0x000fd00000000006 */
[----:B--2---:R-:W-:-:S08]  /*0bb0*/  DFMA R4, R26, R4, R8 ;  /* 0x000000041a04722b */ /* 0x004fd00000000008 */
[----:B------:R-:W-:-:S08]  /*0bc0*/  DFMA R4, R26, R4, R10 ;  /* 0x000000041a04722b */ /* 0x000fd0000000000a */
[----:B------:R-:W-:Y:S02]  /*0bd0*/  DFMA R28, R4, R28, R28 ;  /* 0x0000001c041c722b */ /* 0x000fe4000000001c */
[----:B------:R-:W-:Y:S01]  /*0be0*/  DFMA R4, R26, R4, 1 ;  /* 0x3ff000001a04742b */ /* 0x000fe20000000004 */
[----:B------:R-:W0:Y:S09]  /*0bf0*/  LDC.64 R26, c[0x0][0x390] ;  /* 0x0000e400ff1a7b82 */ /* 0x000e320000000a00 */
[----:B------:R-:W-:-:S02]  /*0c00*/  FSEL R6, R4, R28, !P0 ;  /* 0x0000001c04067208 */ /* 0x000fc40004000000 */
[----:B------:R-:W-:Y:S02]  /*0c10*/  FSEL R7, R5, R29, !P0 ;  /* 0x0000001d05077208 */ /* 0x000fe40004000000 */
[----:B------:R-:W-:-:S04]  /*0c20*/  LOP3.LUT P0, RZ, R22, 0x2, RZ, 0xc0, !PT ;  /* 0x0000000216ff7812 */ /* 0x000fc8000780c0ff */
[----:B------:R-:W-:Y:S01]  /*0c30*/  DADD R4, RZ, -R6 ;  /* 0x00000000ff047229 */ /* 0x000fe20000000806 */
[----:B0-----:R-:W-:-:S09]  /*0c40*/  IMAD.WIDE R10, R16, 0x10, R26 ;  /* 0x00000010100a7825 */ /* 0x001fd200078e021a */
[----:B------:R-:W-:Y:S02]  /*0c50*/  FSEL R8, R6, R4, !P0 ;  /* 0x0000000406087208 */ /* 0x000fe40004000000 */
[----:B------:R-:W-:-:S06]  /*0c60*/  FSEL R9, R7, R5, !P0 ;  /* 0x0000000507097208 */ /* 0x000fcc0004000000 */
[C---:B---3--:R-:W-:Y:S02]  /*0c70*/  DMUL R6, R8.reuse, R14 ;  /* 0x0000000e08067228 */ /* 0x048fe40000000000 */
[----:B------:R-:W-:-:S06]  /*0c80*/  DMUL R4, R8, R12 ;  /* 0x0000000c08047228 */ /* 0x000fcc0000000000 */
[C---:B------:R-:W-:Y:S02]  /*0c90*/  DFMA R12, R20.reuse, R12, -R6 ;  /* 0x0000000c140c722b */ /* 0x040fe40000000806 */
[----:B------:R-:W-:-:S07]  /*0ca0*/  DFMA R14, R20, R14, R4 ;  /* 0x0000000e140e722b */ /* 0x000fce0000000004 */
[----:B------:R1:W-:Y:S04]  /*0cb0*/  STG.E.128 desc[UR6][R10.64], R12 ;  /* 0x0000000c0a007986 */ /* 0x0003e8000c101d06 */
[----:B------:R-:W2:Y:S01]  /*0cc0*/  LDG.E.128 R4, desc[UR6][R24.64] ;  /* 0x0000000618047981 */ /* 0x000ea2000c1e1d00 */
[----:B------:R-:W-:Y:S01]  /*0cd0*/  IMAD.WIDE.U32 R26, R17, 0x10, R26 ;  /* 0x00000010111a7825 */ /* 0x000fe200078e001a */
[C---:B--2---:R-:W-:Y:S02]  /*0ce0*/  DMUL R22, R8.reuse, R6 ;  /* 0x0000000608167228 */ /* 0x044fe40000000000 */
[----:B------:R-:W-:-:S06]  /*0cf0*/  DMUL R8, R8, R4 ;  /* 0x0000000408087228 */ /* 0x000fcc0000000000 */
[C---:B------:R-:W-:Y:S02]  /*0d00*/  DFMA R4, R20.reuse, R4, -R22 ;  /* 0x000000041404722b */ /* 0x040fe40000000816 */
[----:B------:R-:W-:-:S07]  /*0d10*/  DFMA R6, R20, R6, R8 ;  /* 0x000000061406722b */ /* 0x000fce0000000008 */
[----:B------:R1:W-:Y:S04]  /*0d20*/  STG.E.128 desc[UR6][R26.64], R4 ;  /* 0x000000041a007986 */ /* 0x0003e8000c101d06 */
.L_x_2:
[----:B------:R-:W-:Y:S05]  /*0d30*/  BSYNC.RECONVERGENT B0 ;  /* 0x0000000000007941 */ /* 0x000fea0003800200 */
.L_x_0:
[----:B------:R-:W-:Y:S01]  /*0d40*/  BAR.SYNC.DEFER_BLOCKING 0x0 ;  /* 0x0000000000007b1d */ /* 0x000fe20000010000 */
[----:B------:R-:W-:-:S13]  /*0d50*/  ISETP.GE.U32.AND P0, PT, R2, R3, PT ;  /* 0x000000030200720c */ /* 0x000fda0003f06070 */
[----:B01----:R-:W2:Y:S04]  /*0d60*/  @!P0 LDG.E.128 R4, desc[UR6][R18.64] ;  /* 0x0000000612048981 */ /* 0x003ea8000c1e1d00 */
[----:B------:R-:W2:Y:S04]  /*0d70*/  @!P0 LDG.E.128 R8, desc[UR6][R26.64] ;  /* 0x000000061a088981 */ /* 0x000ea8000c1e1d00 */
[----:B------:R-:W3:Y:S04]  /*0d80*/  @P0 LDG.E.128 R12, desc[UR6][R18.64] ;  /* 0x00000006120c0981 */ /* 0x000ee8000c1e1d00 */
[----:B------:R-:W3:Y:S01]  /*0d90*/  @P0 LDG.E.128 R20, desc[UR6][R26.64] ;  /* 0x000000061a140981 */ /* 0x000ee2000c1e1d00 */
[----:B--2---:R-:W-:-:S02]  /*0da0*/  @!P0 DADD R4, R4, R8 ;  /* 0x0000000004048229 */ /* 0x004fc40000000008 */
[----:B------:R-:W-:Y:S02]  /*0db0*/  @!P0 DADD R6, R6, R10 ;  /* 0x0000000006068229 */ /* 0x000fe4000000000a */
[----:B---3--:R-:W-:Y:S02]  /*0dc0*/  @P0 DADD R4, R12, -R20 ;  /* 0x000000000c040229 */ /* 0x008fe40000000814 */
[----:B------:R-:W-:-:S07]  /*0dd0*/  @P0 DADD R6, R14, -R22 ;  /* 0x000000000e060229 */ /* 0x000fce0000000816 */
[----:B------:R0:W-:Y:S01]  /*0de0*/  STG.E.128 desc[UR6][R24.64], R4 ;  /* 0x0000000418007986 */ /* 0x0001e2000c101d06 */
[----:B------:R-:W-:Y:S06]  /*0df0*/  BAR.SYNC.DEFER_BLOCKING 0x0 ;  /* 0x0000000000007b1d */ /* 0x000fec0000010000 */
[----:B------:R-:W-:Y:S05]  /*0e00*/  @P2 BRA `(.L_x_10) ;  /* 0xfffffff000c82947 */ /* 0x000fea000383ffff */
[----:B------:R-:W-:Y:S05]  /*0e10*/  EXIT ;  /* 0x000000000000794d */ /* 0x000fea0003800000 */
        .weak           $__internal_0_$__cuda_sm20_div_rn_f64_full
        .type           $__internal_0_$__cuda_sm20_div_rn_f64_full,@function
        .size           $__internal_0_$__cuda_sm20_div_rn_f64_full,($_Z12parallel_fftP7double2S0_S0_i$__internal_trig_reduction_slowpathd - $__internal_0_$__cuda_sm20_div_rn_f64_full)
$__internal_0_$__cuda_sm20_div_rn_f64_full:
[C---:B------:R-:W-:Y:S01]  /*0e20*/  FSETP.GEU.AND P0, PT, |R23|.reuse, 1.469367938527859385e-39, PT ;  /* 0x001000001700780b */ /* 0x040fe20003f0e200 */
[--C-:B------:R-:W-:Y:S01]  /*0e30*/  IMAD.MOV.U32 R6, RZ, RZ, R22.reuse ;  /* 0x000000ffff067224 */ /* 0x100fe200078e0016 */
[C---:B------:R-:W-:Y:S01]  /*0e40*/  LOP3.LUT R4, R23.reuse, 0x800fffff, RZ, 0xc0, !PT ;  /* 0x800fffff17047812 */ /* 0x040fe200078ec0ff */
[----:B------:R-:W-:Y:S01]  /*0e50*/  IMAD.MOV.U32 R7, RZ, RZ, R23 ;  /* 0x000000ffff077224 */ /* 0x000fe200078e0017 */
[----:B------:R-:W-:Y:S01]  /*0e60*/  BSSY.RECONVERGENT B1, `(.L_x_11) ;  /* 0x0000049000017945 */ /* 0x000fe20003800200 */
[----:B------:R-:W-:Y:S01]  /*0e70*/  IMAD.MOV.U32 R8, RZ, RZ, 0x1 ;  /* 0x00000001ff087424 */ /* 0x000fe200078e00ff */
[----:B------:R-:W-:Y:S01]  /*0e80*/  LOP3.LUT R5, R4, 0x3ff00000, RZ, 0xfc, !PT ;  /* 0x3ff0000004057812 */ /* 0x000fe200078efcff */
[----:B------:R-:W-:Y:S01]  /*0e90*/  IMAD.MOV.U32 R4, RZ, RZ, R22 ;  /* 0x000000ffff047224 */ /* 0x000fe200078e0016 */
[----:B------:R-:W-:Y:S01]  /*0ea0*/  LOP3.LUT R22, R23, 0x7ff00000, RZ, 0xc0, !PT ;  /* 0x7ff0000017167812 */ /* 0x000fe200078ec0ff */
[----:B------:R-:W-:-:S03]  /*0eb0*/  IMAD.MOV.U32 R21, RZ, RZ, 0x1ca00000 ;  /* 0x1ca00000ff157424 */ /* 0x000fc600078e00ff */
[----:B------:R-:W-:Y:S01]  /*0ec0*/  ISETP.LE.U32.AND P1, PT, R22, 0x40100000, PT ;  /* 0x401000001600780c */ /* 0x000fe20003f23070 */
[----:B------:R-:W-:-:S06]  /*0ed0*/  @!P0 DMUL R4, R6, 8.98846567431157953865e+307 ;  /* 0x7fe0000006048828 */ /* 0x000fcc0000000000 */
[----:B------:R-:W0:Y:S04]  /*0ee0*/  MUFU.RCP64H R9, R5 ;  /* 0x0000000500097308 */ /* 0x000e280000001800 */
[----:B------:R-:W-:Y:S01]  /*0ef0*/  @!P0 LOP3.LUT R22, R5, 0x7ff00000, RZ, 0xc0, !PT ;  /* 0x7ff0000005168812 */ /* 0x000fe200078ec0ff */
[----:B0-----:R-:W-:-:S08]  /*0f00*/  DFMA R10, R8, -R4, 1 ;  /* 0x3ff00000080a742b */ /* 0x001fd00000000804 */
[----:B------:R-:W-:-:S08]  /*0f10*/  DFMA R10, R10, R10, R10 ;  /* 0x0000000a0a0a722b */ /* 0x000fd0000000000a */
[----:B------:R-:W-:Y:S01]  /*0f20*/  DFMA R8, R8, R10, R8 ;  /* 0x0000000a0808722b */ /* 0x000fe20000000008 */
[----:B------:R-:W-:-:S07]  /*0f30*/  SEL R10, R21, 0x63400000, !P1 ;  /* 0x63400000150a7807 */ /* 0x000fce0004800000 */
[----:B------:R-:W-:-:S08]  /*0f40*/  DFMA R14, R8, -R4, 1 ;  /* 0x3ff00000080e742b */ /* 0x000fd00000000804 */
[----:B------:R-:W-:Y:S01]  /*0f50*/  DFMA R14, R8, R14, R8 ;  /* 0x0000000e080e722b */ /* 0x000fe20000000008 */
[----:B------:R-:W-:Y:S01]  /*0f60*/  LOP3.LUT R9, R10, 0x921fb, RZ, 0xfc, !PT ;  /* 0x000921fb0a097812 */ /* 0x000fe200078efcff */
[----:B------:R-:W-:-:S06]  /*0f70*/  IMAD.MOV.U32 R8, RZ, RZ, 0x54442d18 ;  /* 0x54442d18ff087424 */ /* 0x000fcc00078e00ff */
[----:B------:R-:W-:-:S08]  /*0f80*/  DMUL R10, R14, R8 ;  /* 0x000000080e0a7228 */ /* 0x000fd00000000000 */
[----:B------:R-:W-:-:S08]  /*0f90*/  DFMA R12, R10, -R4, R8 ;  /* 0x800000040a0c722b */ /* 0x000fd00000000008 */
[----:B------:R-:W-:Y:S01]  /*0fa0*/  DFMA R10, R14, R12, R10 ;  /* 0x0000000c0e0a722b */ /* 0x000fe2000000000a */
[----:B------:R-:W-:-:S04]  /*0fb0*/  IMAD.MOV.U32 R13, RZ, RZ, 0x40100000 ;  /* 0x40100000ff0d7424 */ /* 0x000fc800078e00ff */
[----:B------:R-:W-:-:S05]  /*0fc0*/  VIADD R12, R13, 0xffffffff ;  /* 0xffffffff0d0c7836 */ /* 0x000fca0000000000 */
[----:B------:R-:W-:Y:S01]  /*0fd0*/  ISETP.GT.U32.AND P0, PT, R12, 0x7feffffe, PT ;  /* 0x7feffffe0c00780c */ /* 0x000fe20003f04070 */
[----:B------:R-:W-:-:S05]  /*0fe0*/  VIADD R12, R22, 0xffffffff ;  /* 0xffffffff160c7836 */ /* 0x000fca0000000000 */
[----:B------:R-:W-:-:S13]  /*0ff0*/  ISETP.GT.U32.OR P0, PT, R12, 0x7feffffe, P0 ;  /* 0x7feffffe0c00780c */ /* 0x000fda0000704470 */
[----:B------:R-:W-:Y:S05]  /*1000*/  @P0 BRA `(.L_x_12) ;  /* 0x0000000000740947 */ /* 0x000fea0003800000 */
[----:B------:R-:W-:Y:S01]  /*1010*/  LOP3.LUT R14, R7, 0x7ff00000, RZ, 0xc0, !PT ;  /* 0x7ff00000070e7812 */ /* 0x000fe200078ec0ff */
[----:B------:R-:W-:-:S03]  /*1020*/  IMAD.MOV.U32 R12, RZ, RZ, 0x40100000 ;  /* 0x40100000ff0c7424 */ /* 0x000fc600078e00ff */
[----:B------:R-:W-:Y:S01]  /*1030*/  ISETP.LE.U32.AND P0, PT, R14, 0x40100000, PT ;  /* 0x401000000e00780c */ /* 0x000fe20003f03070 */
[----:B------:R-:W-:-:S03]  /*1040*/  IMAD.MOV R13, RZ, RZ, -R14 ;  /* 0x000000ffff0d7224 */ /* 0x000fc600078e0a0e */
[----:B------:R-:W-:Y:S02]  /*1050*/  SEL R21, R21, 0x63400000, !P0 ;  /* 0x6340000015157807 */ /* 0x000fe40004000000 */
[----:B------:R-:W-:-:S04]  /*1060*/  VIADDMNMX R12, R13, R12, 0xb9600000, !PT ;  /* 0xb96000000d0c7446 */ /* 0x000fc8000780010c */
[----:B------:R-:W-:-:S05]  /*1070*/  VIMNMX R12, PT, PT, R12, 0x46a00000, PT ;  /* 0x46a000000c0c7848 */ /* 0x000fca0003fe0100 */
[----:B------:R-:W-:Y:S02]  /*1080*/  IMAD.IADD R21, R12, 0x1, -R21 ;  /* 0x000000010c157824 */ /* 0x000fe400078e0a15 */
[----:B------:R-:W-:Y:S02]  /*1090*/  IMAD.MOV.U32 R12, RZ, RZ, RZ ;  /* 0x000000ffff0c7224 */ /* 0x000fe400078e00ff */
[----:B------:R-:W-:-:S06]  /*10a0*/  VIADD R13, R21, 0x7fe00000 ;  /* 0x7fe00000150d7836 */ /* 0x000fcc0000000000 */
[----:B------:R-:W-:-:S10]  /*10b0*/  DMUL R14, R10, R12 ;  /* 0x0000000c0a0e7228 */ /* 0x000fd40000000000 */
[----:B------:R-:W-:-:S13]  /*10c0*/  FSETP.GTU.AND P0, PT, |R15|, 1.469367938527859385e-39, PT ;  /* 0x001000000f00780b */ /* 0x000fda0003f0c200 */
[----:B------:R-:W-:Y:S05]  /*10d0*/  @P0 BRA `(.L_x_13) ;  /* 0x0000000000840947 */ /* 0x000fea0003800000 */
[----:B------:R-:W-:Y:S01]  /*10e0*/  DFMA R4, R10, -R4, R8 ;  /* 0x800000040a04722b */ /* 0x000fe20000000008 */
[----:B------:R-:W-:-:S09]  /*10f0*/  IMAD.MOV.U32 R12, RZ, RZ, RZ ;  /* 0x000000ffff0c7224 */ /* 0x000fd200078e00ff */
[C---:B------:R-:W-:Y:S02]  /*1100*/  FSETP.NEU.AND P0, PT, R5.reuse, RZ, PT ;  /* 0x000000ff0500720b */ /* 0x040fe40003f0d000 */
[----:B------:R-:W-:-:S04]  /*1110*/  LOP3.LUT R7, R5, 0x80000000, R7, 0x48, !PT ;  /* 0x8000000005077812 */ /* 0x000fc800078e4807 */
[----:B------:R-:W-:-:S07]  /*1120*/  LOP3.LUT R13, R7, R13, RZ, 0xfc, !PT ;  /* 0x0000000d070d7212 */ /* 0x000fce00078efcff */
[----:B------:R-:W-:Y:S05]  /*1130*/  @!P0 BRA `(.L_x_13) ;  /* 0x00000000006c8947 */ /* 0x000fea0003800000 */
[----:B------:R-:W-:Y:S01]  /*1140*/  IMAD.MOV R5, RZ, RZ, -R21 ;  /* 0x000000ffff057224 */ /* 0x000fe200078e0a15 */
[----:B------:R-:W-:Y:S01]  /*1150*/  IADD3 R21, PT, PT, -R21, -0x43300000, RZ ;  /* 0xbcd0000015157810 */ /* 0x000fe20007ffe1ff */
[----:B------:R-:W-:-:S06]  /*1160*/  IMAD.MOV.U32 R4, RZ, RZ, RZ ;  /* 0x000000ffff047224 */ /* 0x000fcc00078e00ff */
[----:B------:R-:W-:Y:S02]  /*1170*/  DFMA R4, R14, -R4, R10 ;  /* 0x800000040e04722b */ /* 0x000fe4000000000a */
[----:B------:R-:W-:-:S08]  /*1180*/  DMUL.RP R10, R10, R12 ;  /* 0x0000000c0a0a7228 */ /* 0x000fd00000008000 */
[----:B------:R-:W-:Y:S02]  /*1190*/  FSETP.NEU.AND P0, PT, |R5|, R21, PT ;  /* 0x000000150500720b */ /* 0x000fe40003f0d200 */
[----:B------:R-:W-:Y:S02]  /*11a0*/  LOP3.LUT R7, R11, R7, RZ, 0x3c, !PT ;  /* 0x000000070b077212 */ /* 0x000fe400078e3cff */
[----:B------:R-:W-:Y:S02]  /*11b0*/  FSEL R14, R10, R14, !P0 ;  /* 0x0000000e0a0e7208 */ /* 0x000fe40004000000 */
[----:B------:R-:W-:Y:S01]  /*11c0*/  FSEL R15, R7, R15, !P0 ;  /* 0x0000000f070f7208 */ /* 0x000fe20004000000 */
[----:B------:R-:W-:Y:S06]  /*11d0*/  BRA `(.L_x_13) ;  /* 0x0000000000447947 */ /* 0x000fec0003800000 */
.L_x_12:
[----:B------:R-:W-:-:S14]  /*11e0*/  DSETP.NAN.AND P0, PT, R6, R6, PT ;  /* 0x000000060600722a */ /* 0x000fdc0003f08000 */
[----:B------:R-:W-:Y:S05]  /*11f0*/  @P0 BRA `(.L_x_14) ;  /* 0x0000000000340947 */ /* 0x000fea0003800000 */
[----:B------:R-:W-:Y:S01]  /*1200*/  ISETP.NE.AND P0, PT, R13, R22, PT ;  /* 0x000000160d00720c */ /* 0x000fe20003f05270 */
[----:B------:R-:W-:Y:S02]  /*1210*/  IMAD.MOV.U32 R14, RZ, RZ, 0x0 ;  /* 0x00000000ff0e7424 */ /* 0x000fe400078e00ff */
[----:B------:R-:W-:-:S10]  /*1220*/  IMAD.MOV.U32 R15, RZ, RZ, -0x80000 ;  /* 0xfff80000ff0f7424 */ /* 0x000fd400078e00ff */
[----:B------:R-:W-:Y:S05]  /*1230*/  @!P0 BRA `(.L_x_13) ;  /* 0x00000000002c8947 */ /* 0x000fea0003800000 */
[----:B------:R-:W-:Y:S02]  /*1240*/  ISETP.NE.AND P0, PT, R13, 0x7ff00000, PT ;  /* 0x7ff000000d00780c */ /* 0x000fe40003f05270 */
[----:B------:R-:W-:Y:S02]  /*1250*/  LOP3.LUT R6, R7, 0x401921fb, RZ, 0x3c, !PT ;  /* 0x401921fb07067812 */ /* 0x000fe400078e3cff */
[----:B------:R-:W-:Y:S02]  /*1260*/  ISETP.EQ.OR P0, PT, R22, RZ, !P0 ;  /* 0x000000ff1600720c */ /* 0x000fe40004702670 */
[----:B------:R-:W-:-:S11]  /*1270*/  LOP3.LUT R15, R6, 0x80000000, RZ, 0xc0, !PT ;  /* 0x80000000060f7812 */ /* 0x000fd600078ec0ff */
[----:B------:R-:W-:Y:S01]  /*1280*/  @P0 LOP3.LUT R4, R15, 0x7ff00000, RZ, 0xfc, !PT ;  /* 0x7ff000000f040812 */ /* 0x000fe200078efcff */
[----:B------:R-:W-:Y:S02]  /*1290*/  @!P0 IMAD.MOV.U32 R14, RZ, RZ, RZ ;  /* 0x000000ffff0e8224 */ /* 0x000fe400078e00ff */
[----:B------:R-:W-:Y:S02]  /*12a0*/  @P0 IMAD.MOV.U32 R14, RZ, RZ, RZ ;  /* 0x000000ffff0e0224 */ /* 0x000fe400078e00ff */
[----:B------:R-:W-:Y:S01]  /*12b0*/  @P0 IMAD.MOV.U32 R15, RZ, RZ, R4 ;  /* 0x000000ffff0f0224 */ /* 0x000fe200078e0004 */
[----:B------:R-:W-:Y:S06]  /*12c0*/  BRA `(.L_x_13) ;  /* 0x0000000000087947 */ /* 0x000fec0003800000 */
.L_x_14:
[----:B------:R-:W-:Y:S01]  /*12d0*/  LOP3.LUT R15, R7, 0x80000, RZ, 0xfc, !PT ;  /* 0x00080000070f7812 */ /* 0x000fe200078efcff */
[----:B------:R-:W-:-:S07]  /*12e0*/  IMAD.MOV.U32 R14, RZ, RZ, R6 ;  /* 0x000000ffff0e7224 */ /* 0x000fce00078e0006 */
.L_x_13:
[----:B------:R-:W-:Y:S05]  /*12f0*/  BSYNC.RECONVERGENT B1 ;  /* 0x0000000000017941 */ /* 0x000fea0003800200 */
.L_x_11:
[----:B------:R-:W-:Y:S02]  /*1300*/  IMAD.MOV.U32 R21, RZ, RZ, 0x0 ;  /* 0x00000000ff157424 */ /* 0x000fe400078e00ff */
[----:B------:R-:W-:Y:S02]  /*1310*/  IMAD.MOV.U32 R4, RZ, RZ, R14 ;  /* 0x000000ffff047224 */ /* 0x000fe400078e000e */
[----:B------:R-:W-:Y:S01]  /*1320*/  IMAD.MOV.U32 R5, RZ, RZ, R15 ;  /* 0x000000ffff057224 */ /* 0x000fe200078e000f */
[----:B------:R-:W-:Y:S06]  /*1330*/  RET.REL.NODEC R20 `(_Z12parallel_fftP7double2S0_S0_i) ;  /* 0xffffffec14307950 */ /* 0x000fec0003c3ffff */
        .type           $_Z12parallel_fftP7double2S0_S0_i$__internal_trig_reduction_slowpathd,@function
        .size           $_Z12parallel_fftP7double2S0_S0_i$__internal_trig_reduction_slowpathd,(.L_x_24 - $_Z12parallel_fftP7double2S0_S0_i$__internal_trig_reduction_slowpathd)
$_Z12parallel_fftP7double2S0_S0_i$__internal_trig_reduction_slowpathd:
[--C-:B------:R-:W-:Y:S01]  /*1340*/  SHF.R.U32.HI R6, RZ, 0x14, R5.reuse ;  /* 0x00000014ff067819 */ /* 0x100fe20000011605 */
[----:B------:R-:W-:Y:S02]  /*1350*/  IMAD.MOV.U32 R29, RZ, RZ, R5 ;  /* 0x000000ffff1d7224 */ /* 0x000fe400078e0005 */
[----:B------:R-:W-:Y:S01]  /*1360*/  IMAD.MOV.U32 R12, RZ, RZ, RZ ;  /* 0x000000ffff0c7224 */ /* 0x000fe200078e00ff */
[----:B------:R-:W-:-:S04]  /*1370*/  LOP3.LUT R8, R6, 0x7ff, RZ, 0xc0, !PT ;  /* 0x000007ff06087812 */ /* 0x000fc800078ec0ff */
[----:B------:R-:W-:-:S13]  /*1380*/  ISETP.NE.AND P0, PT, R8, 0x7ff, PT ;  /* 0x000007ff0800780c */ /* 0x000fda0003f05270 */
[----:B------:R-:W-:Y:S05]  /*1390*/  @!P0 BRA `(.L_x_15) ;  /* 0x00000008004c8947 */ /* 0x000fea0003800000 */
[----:B------:R-:W-:Y:S01]  /*13a0*/  VIADD R8, R8, 0xfffffc00 ;  /* 0xfffffc0008087836 */ /* 0x000fe20000000000 */
[----:B------:R-:W-:Y:S01]  /*13b0*/  BSSY.RECONVERGENT B3, `(.L_x_16) ;  /* 0x0000030000037945 */ /* 0x000fe20003800200 */
[----:B------:R-:W-:-:S03]  /*13c0*/  CS2R R22, SRZ ;  /* 0x0000000000167805 */ /* 0x000fc6000001ff00 */
[----:B------:R-:W-:Y:S02]  /*13d0*/  SHF.R.U32.HI R7, RZ, 0x6, R8 ;  /* 0x00000006ff077819 */ /* 0x000fe40000011608 */
[----:B------:R-:W-:Y:S02]  /*13e0*/  ISETP.GE.U32.AND P0, PT, R8, 0x80, PT ;  /* 0x000000800800780c */ /* 0x000fe40003f06070 */
[C---:B------:R-:W-:Y:S02]  /*13f0*/  IADD3 R10, PT, PT, -R7.reuse, 0x13, RZ ;  /* 0x00000013070a7810 */ /* 0x040fe40007ffe1ff */
[----:B------:R-:W-:Y:S02]  /*1400*/  IADD3 R14, PT, PT, -R7, 0xf, RZ ;  /* 0x0000000f070e7810 */ /* 0x000fe40007ffe1ff */
[----:B------:R-:W-:-:S04]  /*1410*/  SEL R10, R10, 0x12, P0 ;  /* 0x000000120a0a7807 */ /* 0x000fc80000000000 */
[----:B------:R-:W-:-:S13]  /*1420*/  ISETP.GE.AND P0, PT, R14, R10, PT ;  /* 0x0000000a0e00720c */ /* 0x000fda0003f06270 */
[----:B------:R-:W-:Y:S05]  /*1430*/  @P0 BRA `(.L_x_17) ;  /* 0x00000000009c0947 */ /* 0x000fea0003800000 */
[----:B------:R-:W0:Y:S01]  /*1440*/  LDC.64 R8, c[0x0][0x358] ;  /* 0x0000d600ff087b82 */ /* 0x000e220000000a00 */
[C---:B------:R-:W-:Y:S01]  /*1450*/  SHF.L.U64.HI R11, R28.reuse, 0xb, R29 ;  /* 0x0000000b1c0b7819 */ /* 0x040fe2000001021d */
[----:B------:R-:W-:Y:S01]  /*1460*/  BSSY.RECONVERGENT B4, `(.L_x_18) ;  /* 0x0000023000047945 */ /* 0x000fe20003800200 */
[----:B------:R-:W-:Y:S01]  /*1470*/  IMAD.SHL.U32 R12, R28, 0x800, RZ ;  /* 0x000008001c0c7824 */ /* 0x000fe200078e00ff */
[----:B------:R-:W-:Y:S01]  /*1480*/  IADD3 R15, PT, PT, RZ, -R7, -R10 ;  /* 0x80000007ff0f7210 */ /* 0x000fe20007ffe80a */
[----:B------:R-:W-:Y:S01]  /*1490*/  IMAD.MOV.U32 R13, RZ, RZ, RZ ;  /* 0x000000ffff0d7224 */ /* 0x000fe200078e00ff */
[----:B------:R-:W-:Y:S02]  /*14a0*/  LOP3.LUT R11, R11, 0x80000000, RZ, 0xfc, !PT ;  /* 0x800000000b0b7812 */ /* 0x000fe400078efcff */
[----:B------:R-:W-:-:S07]  /*14b0*/  CS2R R22, SRZ ;  /* 0x0000000000167805 */ /* 0x000fce000001ff00 */
.L_x_19:
[----:B------:R-:W1:Y:S01]  /*14c0*/  LDC.64 R28, c[0x4][RZ] ;  /* 0x01000000ff1c7b82 */ /* 0x000e620000000a00 */
[----:B0-----:R-:W-:Y:S02]  /*14d0*/  R2UR UR8, R8 ;  /* 0x00000000080872ca */ /* 0x001fe400000e0000 */
[----:B------:R-:W-:Y:S01]  /*14e0*/  R2UR UR9, R9 ;  /* 0x00000000090972ca */ /* 0x000fe200000e0000 */
[----:B-1----:R-:W-:-:S12]  /*14f0*/  IMAD.WIDE R28, R14, 0x8, R28 ;  /* 0x000000080e1c7825 */ /* 0x002fd800078e021c */
[----:B------:R-:W2:Y:S01]  /*1500*/  LDG.E.64.CONSTANT R28, desc[UR8][R28.64] ;  /* 0x000000081c1c7981 */ /* 0x000ea2000c1e9b00 */
[----:B------:R-:W-:Y:S02]  /*1510*/  IMAD.MOV.U32 R30, RZ, RZ, R22 ;  /* 0x000000ffff1e7224 */ /* 0x000fe400078e0016 */
[----:B------:R-:W-:Y:S02]  /*1520*/  IMAD.MOV.U32 R31, RZ, RZ, R23 ;  /* 0x000000ffff1f7224 */ /* 0x000fe400078e0017 */
[----:B------:R-:W-:Y:S02]  /*1530*/  VIADD R15, R15, 0x1 ;  /* 0x000000010f0f7836 */ /* 0x000fe40000000000 */
[----:B------:R-:W-:Y:S02]  /*1540*/  VIADD R14, R14, 0x1 ;  /* 0x000000010e0e7836 */ /* 0x000fe40000000000 */
[----:B--2---:R-:W-:-:S04]  /*1550*/  IMAD.WIDE.U32 R30, P3, R28, R12, R30 ;  /* 0x0000000c1c1e7225 */ /* 0x004fc8000786001e */
[----:B------:R-:W-:Y:S02]  /*1560*/  IMAD R22, R28, R11, RZ ;  /* 0x0000000b1c167224 */ /* 0x000fe400078e02ff */
[----:B------:R-:W-:-:S03]  /*1570*/  IMAD R23, R29, R12, RZ ;  /* 0x0000000c1d177224 */ /* 0x000fc600078e02ff */
[----:B------:R-:W-:-:S04]  /*1580*/  IADD3 R22, P0, PT, R22, R31, RZ ;  /* 0x0000001f16167210 */ /* 0x000fc80007f1e0ff */
[----:B------:R-:W-:Y:S01]  /*1590*/  IADD3 R31, P1, PT, R23, R22, RZ ;  /* 0x00000016171f7210 */ /* 0x000fe20007f3e0ff */
[----:B------:R-:W-:Y:S02]  /*15a0*/  IMAD R22, R13, 0x8, R1 ;  /* 0x000000080d167824 */ /* 0x000fe400078e0201 */
[----:B------:R-:W-:-:S03]  /*15b0*/  IMAD.HI.U32 R23, R28, R11, RZ ;  /* 0x0000000b1c177227 */ /* 0x000fc600078e00ff */
[----:B------:R0:W-:Y:S01]  /*15c0*/  STL.64 [R22], R30 ;  /* 0x0000001e16007387 */ /* 0x0001e20000100a00 */
[----:B------:R-:W-:Y:S02]  /*15d0*/  VIADD R13, R13, 0x1 ;  /* 0x000000010d0d7836 */ /* 0x000fe40000000000 */
[----:B0-----:R-:W-:Y:S02]  /*15e0*/  IMAD.X R22, RZ, RZ, R23, P3 ;  /* 0x000000ffff167224 */ /* 0x001fe400018e0617 */
[----:B------:R-:W-:-:S05]  /*15f0*/  IMAD.HI.U32 R23, R29, R12, RZ ;  /* 0x0000000c1d177227 */ /* 0x000fca00078e00ff */
[----:B------:R-:W-:Y:S01]  /*1600*/  IADD3.X R22, P0, PT, R23, R22, RZ, P0, !PT ;  /* 0x0000001617167210 */ /* 0x000fe2000071e4ff */
[----:B------:R-:W-:-:S04]  /*1610*/  IMAD.HI.U32 R23, R29, R11, RZ ;  /* 0x0000000b1d177227 */ /* 0x000fc800078e00ff */
[----:B------:R-:W-:Y:S01]  /*1620*/  IMAD.X R23, RZ, RZ, R23, P0 ;  /* 0x000000ffff177224 */ /* 0x000fe200000e0617 */
[----:B------:R-:W-:Y:S01]  /*1630*/  ISETP.NE.AND P0, PT, R15, -0xf, PT ;  /* 0xfffffff10f00780c */ /* 0x000fe20003f05270 */
[----:B------:R-:W-:-:S05]  /*1640*/  IMAD R29, R29, R11, RZ ;  /* 0x0000000b1d1d7224 */ /* 0x000fca00078e02ff */
[----:B------:R-:W-:-:S05]  /*1650*/  IADD3.X R28, P1, PT, R29, R22, RZ, P1, !PT ;  /* 0x000000161d1c7210 */ /* 0x000fca0000f3e4ff */
[----:B------:R-:W-:Y:S02]  /*1660*/  IMAD.X R23, RZ, RZ, R23, P1 ;  /* 0x000000ffff177224 */ /* 0x000fe400008e0617 */
[----:B------:R-:W-:Y:S01]  /*1670*/  IMAD.MOV.U32 R22, RZ, RZ, R28 ;  /* 0x000000ffff167224 */ /* 0x000fe200078e001c */
[----:B------:R-:W-:Y:S06]  /*1680*/  @P0 BRA `(.L_x_19) ;  /* 0xfffffffc008c0947 */ /* 0x000fec000383ffff */
[----:B------:R-:W-:Y:S05]  /*1690*/  BSYNC.RECONVERGENT B4 ;  /* 0x0000000000047941 */ /* 0x000fea0003800200 */
.L_x_18:
[----:B------:R-:W-:-:S07]  /*16a0*/  IMAD.MOV.U32 R14, RZ, RZ, R10 ;  /* 0x000000ffff0e7224 */ /* 0x000fce00078e000a */
.L_x_17:
[----:B------:R-:W-:Y:S05]  /*16b0*/  BSYNC.RECONVERGENT B3 ;  /* 0x0000000000037941 */ /* 0x000fea0003800200 */
.L_x_16:
[----:B------:R-:W-:Y:S01]  /*16c0*/  LOP3.LUT P0, R15, R6, 0x3f, RZ, 0xc0, !PT ;  /* 0x0000003f060f7812 */ /* 0x000fe2000780c0ff */
[----:B------:R-:W-:-:S04]  /*16d0*/  IMAD.IADD R6, R7, 0x1, R14 ;  /* 0x0000000107067824 */ /* 0x000fc800078e020e */
[----:B------:R-:W-:-:S05]  /*16e0*/  IMAD.U32 R31, R6, 0x8, R1 ;  /* 0x00000008061f7824 */ /* 0x000fca00078e0001 */
[----:B------:R0:W-:Y:S04]  /*16f0*/  STL.64 [R31+-0x78], R22 ;  /* 0xffff88161f007387 */ /* 0x0001e80000100a00 */
[----:B------:R-:W2:Y:S04]  /*1700*/  @P0 LDL.64 R10, [R1+0x8] ;  /* 0x00000800010a0983 */ /* 0x000ea80000100a00 */
[----:B------:R-:W3:Y:S04]  /*1710*/  LDL.64 R6, [R1+0x10] ;  /* 0x0000100001067983 */ /* 0x000ee80000100a00 */
[----:B------:R-:W0:Y:S01]  /*1720*/  LDL.64 R8, [R1+0x18] ;  /* 0x0000180001087983 */ /* 0x000e220000100a00 */
[----:B------:R-:W-:Y:S01]  /*1730*/  BSSY.RECONVERGENT B3, `(.L_x_20) ;  /* 0x0000035000037945 */ /* 0x000fe20003800200 */
[----:B--2---:R-:W-:-:S02]  /*1740*/  @P0 SHF.R.U64 R13, R10, 0x1, R11 ;  /* 0x000000010a0d0819 */ /* 0x004fc4000000120b */
[----:B------:R-:W-:Y:S02]  /*1750*/  @P0 SHF.R.U32.HI R29, RZ, 0x1, R11 ;  /* 0x00000001ff1d0819 */ /* 0x000fe4000001160b */
[----:B------:R-:W-:Y:S02]  /*1760*/  @P0 LOP3.LUT R10, R15, 0x3f, RZ, 0x3c, !PT ;  /* 0x0000003f0f0a0812 */ /* 0x000fe400078e3cff */
[CC--:B---3--:R-:W-:Y:S02]  /*1770*/  @P0 SHF.L.U32 R14, R6.reuse, R15.reuse, RZ ;  /* 0x0000000f060e0219 */ /* 0x0c8fe400000006ff */
[----:B------:R-:W-:Y:S02]  /*1780*/  @P0 SHF.R.U64 R13, R13, R10, R29 ;  /* 0x0000000a0d0d0219 */ /* 0x000fe4000000121d */
[C-C-:B------:R-:W-:Y:S02]  /*1790*/  @P0 SHF.R.U64 R28, R6.reuse, 0x1, R7.reuse ;  /* 0x00000001061c0819 */ /* 0x140fe40000001207 */
[----:B------:R-:W-:-:S02]  /*17a0*/  @P0 SHF.L.U64.HI R12, R6, R15, R7 ;  /* 0x0000000f060c0219 */ /* 0x000fc40000010207 */
[----:B------:R-:W-:Y:S02]  /*17b0*/  @P0 SHF.R.U32.HI R11, RZ, 0x1, R7 ;  /* 0x00000001ff0b0819 */ /* 0x000fe40000011607 */
[----:B------:R-:W-:Y:S02]  /*17c0*/  @P0 LOP3.LUT R6, R14, R13, RZ, 0xfc, !PT ;  /* 0x0000000d0e060212 */ /* 0x000fe400078efcff */
[-C--:B------:R-:W-:Y:S02]  /*17d0*/  @P0 SHF.R.U32.HI R13, RZ, R10.reuse, R29 ;  /* 0x0000000aff0d0219 */ /* 0x080fe4000001161d */
[----:B0-----:R-:W-:Y:S02]  /*17e0*/  @P0 SHF.L.U32 R23, R8, R15, RZ ;  /* 0x0000000f08170219 */ /* 0x001fe400000006ff */
[----:B------:R-:W-:Y:S02]  /*17f0*/  @P0 SHF.R.U64 R28, R28, R10, R11 ;  /* 0x0000000a1c1c0219 */ /* 0x000fe4000000120b */
[----:B------:R-:W-:-:S02]  /*1800*/  @P0 LOP3.LUT R7, R12, R13, RZ, 0xfc, !PT ;  /* 0x0000000d0c070212 */ /* 0x000fc400078efcff */
[----:B------:R-:W-:Y:S02]  /*1810*/  @P0 SHF.L.U64.HI R12, R8, R15, R9 ;  /* 0x0000000f080c0219 */ /* 0x000fe40000010209 */
[----:B------:R-:W-:Y:S01]  /*1820*/  @P0 SHF.R.U32.HI R11, RZ, R10, R11 ;  /* 0x0000000aff0b0219 */ /* 0x000fe2000001160b */
[C---:B------:R-:W-:Y:S01]  /*1830*/  IMAD.SHL.U32 R10, R6.reuse, 0x4, RZ ;  /* 0x00000004060a7824 */ /* 0x040fe200078e00ff */
[----:B------:R-:W-:Y:S02]  /*1840*/  @P0 LOP3.LUT R8, R23, R28, RZ, 0xfc, !PT ;  /* 0x0000001c17080212 */ /* 0x000fe400078efcff */
[----:B------:R-:W-:Y:S02]  /*1850*/  SHF.L.U64.HI R6, R6, 0x2, R7 ;  /* 0x0000000206067819 */ /* 0x000fe40000010207 */
[----:B------:R-:W-:Y:S02]  /*1860*/  SHF.L.W.U32.HI R14, R7, 0x2, R8 ;  /* 0x00000002070e7819 */ /* 0x000fe40000010e08 */
[----:B------:R-:W-:-:S02]  /*1870*/  @P0 LOP3.LUT R9, R12, R11, RZ, 0xfc, !PT ;  /* 0x0000000b0c090212 */ /* 0x000fc400078efcff */
[----:B------:R-:W-:Y:S02]  /*1880*/  IADD3 RZ, P0, PT, RZ, -R10, RZ ;  /* 0x8000000affff7210 */ /* 0x000fe40007f1e0ff */
[----:B------:R-:W-:Y:S02]  /*1890*/  LOP3.LUT R7, RZ, R6, RZ, 0x33, !PT ;  /* 0x00000006ff077212 */ /* 0x000fe400078e33ff */
[----:B------:R-:W-:Y:S02]  /*18a0*/  SHF.L.W.U32.HI R12, R8, 0x2, R9 ;  /* 0x00000002080c7819 */ /* 0x000fe40000010e09 */
[----:B------:R-:W-:Y:S02]  /*18b0*/  LOP3.LUT R8, RZ, R14, RZ, 0x33, !PT ;  /* 0x0000000eff087212 */ /* 0x000fe400078e33ff */
[----:B------:R-:W-:Y:S02]  /*18c0*/  IADD3.X R7, P0, PT, RZ, R7, RZ, P0, !PT ;  /* 0x00000007ff077210 */ /* 0x000fe4000071e4ff */
[----:B------:R-:W-:-:S02]  /*18d0*/  LOP3.LUT R13, RZ, R12, RZ, 0x33, !PT ;  /* 0x0000000cff0d7212 */ /* 0x000fc400078e33ff */
[----:B------:R-:W-:Y:S02]  /*18e0*/  IADD3.X R11, P1, PT, RZ, R8, RZ, P0, !PT ;  /* 0x00000008ff0b7210 */ /* 0x000fe4000073e4ff */
[----:B------:R-:W-:-:S03]  /*18f0*/  ISETP.GT.U32.AND P3, PT, R14, -0x1, PT ;  /* 0xffffffff0e00780c */ /* 0x000fc60003f64070 */
[----:B------:R-:W-:Y:S01]  /*1900*/  IMAD.X R13, RZ, RZ, R13, P1 ;  /* 0x000000ffff0d7224 */ /* 0x000fe200008e060d */
[----:B------:R-:W-:-:S04]  /*1910*/  ISETP.GT.AND.EX P0, PT, R12, -0x1, PT, P3 ;  /* 0xffffffff0c00780c */ /* 0x000fc80003f04330 */
[----:B------:R-:W-:Y:S02]  /*1920*/  SEL R13, R12, R13, P0 ;  /* 0x0000000d0c0d7207 */ /* 0x000fe40000000000 */
[----:B------:R-:W-:Y:S02]  /*1930*/  SEL R14, R14, R11, P0 ;  /* 0x0000000b0e0e7207 */ /* 0x000fe40000000000 */
[----:B------:R-:W-:-:S04]  /*1940*/  ISETP.NE.U32.AND P1, PT, R13, RZ, PT ;  /* 0x000000ff0d00720c */ /* 0x000fc80003f25070 */
[----:B------:R-:W-:Y:S01]  /*1950*/  SEL R11, R14, R13, !P1 ;  /* 0x0000000d0e0b7207 */ /* 0x000fe20004800000 */
[----:B------:R-:W-:-:S05]  /*1960*/  @!P0 IMAD.MOV R10, RZ, RZ, -R10 ;  /* 0x000000ffff0a8224 */ /* 0x000fca00078e0a0a */
[----:B------:R-:W0:Y:S02]  /*1970*/  FLO.U32 R11, R11 ;  /* 0x0000000b000b7300 */ /* 0x000e2400000e0000 */
[C---:B0-----:R-:W-:Y:S02]  /*1980*/  IADD3 R15, PT, PT, -R11.reuse, 0x1f, RZ ;  /* 0x0000001f0b0f7810 */ /* 0x041fe40007ffe1ff */
[----:B------:R-:W-:-:S03]  /*1990*/  IADD3 R8, PT, PT, -R11, 0x3f, RZ ;  /* 0x0000003f0b087810 */ /* 0x000fc60007ffe1ff */
[----:B------:R-:W-:Y:S01]  /*19a0*/  @P1 IMAD.MOV R8, RZ, RZ, R15 ;  /* 0x000000ffff081224 */ /* 0x000fe200078e020f */
[----:B------:R-:W-:-:S04]  /*19b0*/  SEL R15, R6, R7, P0 ;  /* 0x00000007060f7207 */ /* 0x000fc80000000000 */
[----:B------:R-:W-:-:S13]  /*19c0*/  ISETP.NE.AND P1, PT, R8, RZ, PT ;  /* 0x000000ff0800720c */ /* 0x000fda0003f25270 */
[----:B------:R-:W-:Y:S05]  /*19d0*/  @!P1 BRA `(.L_x_21) ;  /* 0x0000000000289947 */ /* 0x000fea0003800000 */
[----:B------:R-:W-:Y:S02]  /*19e0*/  LOP3.LUT R7, R8, 0x3f, RZ, 0xc0, !PT ;  /* 0x0000003f08077812 */ /* 0x000fe400078ec0ff */
[--C-:B------:R-:W-:Y:S02]  /*19f0*/  SHF.R.U64 R11, R10, 0x1, R15.reuse ;  /* 0x000000010a0b7819 */ /* 0x100fe4000000120f */
[----:B------:R-:W-:Y:S02]  /*1a00*/  SHF.R.U32.HI R15, RZ, 0x1, R15 ;  /* 0x00000001ff0f7819 */ /* 0x000fe4000001160f */
[----:B------:R-:W-:Y:S02]  /*1a10*/  LOP3.LUT R6, R8, 0x3f, RZ, 0xc, !PT ;  /* 0x0000003f08067812 */ /* 0x000fe400078e0cff */
[CC--:B------:R-:W-:Y:S02]  /*1a20*/  SHF.L.U64.HI R13, R14.reuse, R7.reuse, R13 ;  /* 0x000000070e0d7219 */ /* 0x0c0fe4000001020d */
[----:B------:R-:W-:-:S02]  /*1a30*/  SHF.L.U32 R7, R14, R7, RZ ;  /* 0x000000070e077219 */ /* 0x000fc400000006ff */
[-CC-:B------:R-:W-:Y:S02]  /*1a40*/  SHF.R.U64 R14, R11, R6.reuse, R15.reuse ;  /* 0x000000060b0e7219 */ /* 0x180fe4000000120f */
[----:B------:R-:W-:Y:S02]  /*1a50*/  SHF.R.U32.HI R6, RZ, R6, R15 ;  /* 0x00000006ff067219 */ /* 0x000fe4000001160f */
[----:B------:R-:W-:Y:S02]  /*1a60*/  LOP3.LUT R14, R7, R14, RZ, 0xfc, !PT ;  /* 0x0000000e070e7212 */ /* 0x000fe400078efcff */
[----:B------:R-:W-:-:S07]  /*1a70*/  LOP3.LUT R13, R13, R6, RZ, 0xfc, !PT ;  /* 0x000000060d0d7212 */ /* 0x000fce00078efcff */
.L_x_21:
[----:B------:R-:W-:Y:S05]  /*1a80*/  BSYNC.RECONVERGENT B3 ;  /* 0x0000000000037941 */ /* 0x000fea0003800200 */
.L_x_20:
[----:B------:R-:W-:Y:S01]  /*1a90*/  IMAD.WIDE.U32 R10, R14, 0x2168c235, RZ ;  /* 0x2168c2350e0a7825 */ /* 0x000fe200078e00ff */
[----:B------:R-:W-:-:S03]  /*1aa0*/  SHF.R.U32.HI R9, RZ, 0x1e, R9 ;  /* 0x0000001eff097819 */ /* 0x000fc60000011609 */
[----:B------:R-:W-:Y:S01]  /*1ab0*/  IMAD.MOV.U32 R6, RZ, RZ, R11 ;  /* 0x000000ffff067224 */ /* 0x000fe200078e000b */
[----:B------:R-:W-:Y:S01]  /*1ac0*/  IADD3 RZ, P1, PT, R10, R10, RZ ;  /* 0x0000000a0aff7210 */ /* 0x000fe20007f3e0ff */
[----:B------:R-:W-:Y:S01]  /*1ad0*/  IMAD.MOV.U32 R7, RZ, RZ, RZ ;  /* 0x000000ffff077224 */ /* 0x000fe200078e00ff */
[----:B------:R-:W-:Y:S01]  /*1ae0*/  LEA.HI R12, R12, R9, RZ, 0x1 ;  /* 0x000000090c0c7211 */ /* 0x000fe200078f08ff */
[----:B------:R-:W-:-:S04]  /*1af0*/  IMAD.HI.U32 R11, R13, -0x36f0255e, RZ ;  /* 0xc90fdaa20d0b7827 */ /* 0x000fc800078e00ff */
[----:B------:R-:W-:-:S04]  /*1b00*/  IMAD.WIDE.U32 R6, R14, -0x36f0255e, R6 ;  /* 0xc90fdaa20e067825 */ /* 0x000fc800078e0006 */
[----:B------:R-:W-:-:S04]  /*1b10*/  IMAD.WIDE.U32 R6, P3, R13, 0x2168c235, R6 ;  /* 0x2168c2350d067825 */ /* 0x000fc80007860006 */
[----:B------:R-:W-:Y:S01]  /*1b20*/  IMAD R13, R13, -0x36f0255e, RZ ;  /* 0xc90fdaa20d0d7824 */ /* 0x000fe200078e02ff */
[----:B------:R-:W-:Y:S01]  /*1b30*/  IADD3.X RZ, P1, PT, R6, R6, RZ, P1, !PT ;  /* 0x0000000606ff7210 */ /* 0x000fe20000f3e4ff */
[----:B------:R-:W-:-:S03]  /*1b40*/  IMAD.X R10, RZ, RZ, R11, P3 ;  /* 0x000000ffff0a7224 */ /* 0x000fc600018e060b */
[----:B------:R-:W-:-:S04]  /*1b50*/  IADD3 R7, P3, PT, R13, R7, RZ ;  /* 0x000000070d077210 */ /* 0x000fc80007f7e0ff */
[C---:B------:R-:W-:Y:S01]  /*1b60*/  ISETP.GT.U32.AND P4, PT, R7.reuse, RZ, PT ;  /* 0x000000ff0700720c */ /* 0x040fe20003f84070 */
[----:B------:R-:W-:Y:S01]  /*1b70*/  IMAD.X R10, RZ, RZ, R10, P3 ;  /* 0x000000ffff0a7224 */ /* 0x000fe200018e060a */
[----:B------:R-:W-:-:S04]  /*1b80*/  IADD3.X R6, P3, PT, R7, R7, RZ, P1, !PT ;  /* 0x0000000707067210 */ /* 0x000fc80000f7e4ff */
[C---:B------:R-:W-:Y:S01]  /*1b90*/  ISETP.GT.AND.EX P1, PT, R10.reuse, RZ, PT, P4 ;  /* 0x000000ff0a00720c */ /* 0x040fe20003f24340 */
[----:B------:R-:W-:-:S03]  /*1ba0*/  IMAD.X R11, R10, 0x1, R10, P3 ;  /* 0x000000010a0b7824 */ /* 0x000fc600018e060a */
[----:B------:R-:W-:Y:S02]  /*1bb0*/  SEL R6, R6, R7, P1 ;  /* 0x0000000706067207 */ /* 0x000fe40000800000 */
[----:B------:R-:W-:Y:S02]  /*1bc0*/  SEL R7, R11, R10, P1 ;  /* 0x0000000a0b077207 */ /* 0x000fe40000800000 */
[----:B------:R-:W-:Y:S02]  /*1bd0*/  IADD3 R28, P3, PT, R6, 0x1, RZ ;  /* 0x00000001061c7810 */ /* 0x000fe40007f7e0ff */
[----:B------:R-:W-:Y:S02]  /*1be0*/  SEL R11, RZ, 0xffffffff, !P1 ;  /* 0xffffffffff0b7807 */ /* 0x000fe40004800000 */
[----:B------:R-:W-:Y:S01]  /*1bf0*/  LOP3.LUT P1, R5, R5, 0x80000000, RZ, 0xc0, !PT ;  /* 0x8000000005057812 */ /* 0x000fe2000782c0ff */
[----:B------:R-:W-:Y:S02]  /*1c00*/  IMAD.X R7, RZ, RZ, R7, P3 ;  /* 0x000000ffff077224 */ /* 0x000fe400018e0607 */
[----:B------:R-:W-:Y:S01]  /*1c10*/  IMAD.IADD R6, R11, 0x1, -R8 ;  /* 0x000000010b067824 */ /* 0x000fe200078e0a08 */
[----:B------:R-:W-:-:S02]  /*1c20*/  @!P0 LOP3.LUT R5, R5, 0x80000000, RZ, 0x3c, !PT ;  /* 0x8000000005058812 */ /* 0x000fc400078e3cff */
[----:B------:R-:W-:Y:S01]  /*1c30*/  SHF.R.U64 R28, R28, 0xa, R7 ;  /* 0x0000000a1c1c7819 */ /* 0x000fe20000001207 */
[----:B------:R-:W-:-:S03]  /*1c40*/  IMAD.SHL.U32 R6, R6, 0x100000, RZ ;  /* 0x0010000006067824 */ /* 0x000fc600078e00ff */
[----:B------:R-:W-:-:S03]  /*1c50*/  IADD3 R28, P3, PT, R28, 0x1, RZ ;  /* 0x000000011c1c7810 */ /* 0x000fc60007f7e0ff */
[----:B------:R-:W-:Y:S01]  /*1c60*/  @P1 IMAD.MOV R12, RZ, RZ, -R12 ;  /* 0x000000ffff0c1224 */ /* 0x000fe200078e0a0c */
[----:B------:R-:W-:-:S04]  /*1c70*/  LEA.HI.X R7, R7, RZ, RZ, 0x16, P3 ;  /* 0x000000ff07077211 */ /* 0x000fc800018fb4ff */
[--C-:B------:R-:W-:Y:S02]  /*1c80*/  SHF.R.U64 R28, R28, 0x1, R7.reuse ;  /* 0x000000011c1c7819 */ /* 0x100fe40000001207 */
[----:B------:R-:W-:Y:S02]  /*1c90*/  SHF.R.U32.HI R7, RZ, 0x1, R7 ;  /* 0x00000001ff077819 */ /* 0x000fe40000011607 */
[----:B------:R-:W-:-:S04]  /*1ca0*/  IADD3 R28, P3, P4, RZ, RZ, R28 ;  /* 0x000000ffff1c7210 */ /* 0x000fc80007c7e01c */
[----:B------:R-:W-:-:S04]  /*1cb0*/  IADD3.X R6, PT, PT, R6, 0x3fe00000, R7, P3, P4 ;  /* 0x3fe0000006067810 */ /* 0x000fc80001fe8407 */
[----:B------:R-:W-:-:S07]  /*1cc0*/  LOP3.LUT R29, R6, R5, RZ, 0xfc, !PT ;  /* 0x00000005061d7212 */ /* 0x000fce00078efcff */
.L_x_15:
[----:B------:R-:W-:-:S04]  /*1cd0*/  IMAD.MOV.U32 R5, RZ, RZ, 0x0 ;  /* 0x00000000ff057424 */ /* 0x000fc800078e00ff */
[----:B------:R-:W-:Y:S05]  /*1ce0*/  RET.REL.NODEC R4 `(_Z12parallel_fftP7double2S0_S0_i) ;  /* 0xffffffe004c47950 */ /* 0x000fea0003c3ffff */
.L_x_22:
[----:B------:R-:W-:-:S00]  /*1cf0*/  BRA `(.L_x_22) ;  /* 0xfffffffc00fc7947 */ /* 0x000fc0000383ffff */
[----:B------:R-:W-:-:S00]  /*1d00*/  NOP ;  /* 0x0000000000007918 */ /* 0x000fc00000000000 */
[----:B------:R-:W-:-:S00]  /*1d10*/  NOP ;  /* 0x0000000000007918 */ /* 0x000fc00000000000 */
[----:B------:R-:W-:-:S00]  /*1d20*/  NOP ;  /* 0x0000000000007918 */ /* 0x000fc00000000000 */
[----:B------:R-:W-:-:S00]  /*1d30*/  NOP ;  /* 0x0000000000007918 */ /* 0x000fc00000000000 */
[----:B------:R-:W-:-:S00]  /*1d40*/  NOP ;  /* 0x0000000000007918 */ /* 0x000fc00000000000 */
[----:B------:R-:W-:-:S00]  /*1d50*/  NOP ;  /* 0x0000000000007918 */ /* 0x000fc00000000000 */
[----:B------:R-:W-:-:S00]  /*1d60*/  NOP ;  /* 0x0000000000007918 */ /* 0x000fc00000000000 */
[----:B------:R-:W-:-:S00]  /*1d70*/  NOP ;  /* 0x0000000000007918 */ /* 0x000fc00000000000 */
.L_x_24:


//--------------------- .nv.global.init           --------------------------
	.section	.nv.global.init,"aw",@progbits
	.align	16
.nv.global.init:
	.type		__cudart_sin_cos_coeffs,@object
	.size		__cudart_sin_cos_coeffs,(__cudart_i2opi_d - __cudart_sin_cos_coeffs)
__cudart_sin_cos_coeffs:
        /*0000*/ 	.byte	0x46, 0xd2, 0xb0, 0x2c, 0xf1, 0xe5, 0x5a, 0xbe, 0x92, 0xe3, 0xac, 0x69, 0xe3, 0x1d, 0xc7, 0x3e
        /*0010*/ 	.byte	0xa1, 0x62, 0xdb, 0x19, 0xa0, 0x01, 0x2a, 0xbf, 0x18, 0x08, 0x11, 0x11, 0x11, 0x11, 0x81, 0x3f
        /*0020*/ 	.byte	0x54, 0x55, 0x55, 0x55, 0x55, 0x55, 0xc5, 0xbf, 0x00, 0x00, 0x00, 0x00, 0x00, 0x00, 0x00, 0x00
        /*0030*/ 	.byte	0x00, 0x00, 0x00, 0x00, 0x00, 0x00, 0x00, 0x00, 0x64, 0x81, 0xfd, 0x20, 0x83, 0xff, 0xa8, 0xbd
        /*0040*/ 	.byte	0x28, 0x85, 0xef, 0xc1, 0xa7, 0xee, 0x21, 0x3e, 0xd9, 0xe6, 0x06, 0x8e, 0x4f, 0x7e, 0x92, 0xbe
        /*0050*/ 	.byte	0xe9, 0xbc, 0xdd, 0x19, 0xa0, 0x01, 0xfa, 0x3e, 0x47, 0x5d, 0xc1, 0x16, 0x6c, 0xc1, 0x56, 0xbf
        /*0060*/ 	.byte	0x51, 0x55, 0x55, 0x55, 0x55, 0x55, 0xa5, 0x3f, 0x00, 0x00, 0x00, 0x00, 0x00, 0x00, 0xe0, 0xbf
        /*0070*/ 	.byte	0x00, 0x00, 0x00, 0x00, 0x00, 0x00, 0xf0, 0x3f, 0x00, 0x00, 0x00, 0x00, 0x00, 0x00, 0x00, 0x00
	.type		__cudart_i2opi_d,@object
	.size		__cudart_i2opi_d,(.L_0 - __cudart_i2opi_d)
__cudart_i2opi_d:
        /* <DEDUP_REMOVED lines=9> */
.L_0:


//--------------------- .nv.shared.reserved.0     --------------------------
	.section	.nv.shared.reserved.0,"aw",@nobits
	.weak		__nv_reservedSMEM_offset_0_alias
	.size		__nv_reservedSMEM_offset_0_alias, 0, 64
	.other		__nv_reservedSMEM_offset_0_alias,@"STO_CUDA_RESERVED_SHARED STV_DEFAULT"
__nv_reservedSMEM_offset_0_alias:
	.zero		0
	.zero		64


//--------------------- .nv.constant0._Z12parallel_fftP7double2S0_S0_i --------------------------
	.section	.nv.constant0._Z12parallel_fftP7double2S0_S0_i,"a",@progbits
	.sectionflags	@""
	.align	4
.nv.constant0._Z12parallel_fftP7double2S0_S0_i:
	.zero		924


//--------------------- SYMBOLS --------------------------

	.type		.nv.reservedSmem.offset0,@object
	.size		.nv.reservedSmem.offset0,0x4
